//
// Generated by NVIDIA NVVM Compiler
//
// Compiler Build ID: CL-36424714
// Cuda compilation tools, release 13.0, V13.0.88
// Based on NVVM 20.0.0
//

.version 9.0
.target sm_100
.address_size 64

	// .globl	_Z16basic_matrixmultPKfS0_Pfiii
// _ZZ16tiled_matrixmultPKfS0_PfiiiE2tM has been demoted
// _ZZ16tiled_matrixmultPKfS0_PfiiiE2tN has been demoted

.visible .entry _Z16basic_matrixmultPKfS0_Pfiii(
	.param .u64 .ptr .align 1 _Z16basic_matrixmultPKfS0_Pfiii_param_0,
	.param .u64 .ptr .align 1 _Z16basic_matrixmultPKfS0_Pfiii_param_1,
	.param .u64 .ptr .align 1 _Z16basic_matrixmultPKfS0_Pfiii_param_2,
	.param .u32 _Z16basic_matrixmultPKfS0_Pfiii_param_3,
	.param .u32 _Z16basic_matrixmultPKfS0_Pfiii_param_4,
	.param .u32 _Z16basic_matrixmultPKfS0_Pfiii_param_5
)
{
	.reg .pred 	%p<13>;
	.reg .b32 	%r<76>;
	.reg .b32 	%f<65>;
	.reg .b64 	%rd<53>;

	ld.param.u64 	%rd7, [_Z16basic_matrixmultPKfS0_Pfiii_param_0];
	ld.param.u64 	%rd8, [_Z16basic_matrixmultPKfS0_Pfiii_param_1];
	ld.param.u64 	%rd6, [_Z16basic_matrixmultPKfS0_Pfiii_param_2];
	ld.param.u32 	%r32, [_Z16basic_matrixmultPKfS0_Pfiii_param_3];
	ld.param.u32 	%r30, [_Z16basic_matrixmultPKfS0_Pfiii_param_4];
	ld.param.u32 	%r31, [_Z16basic_matrixmultPKfS0_Pfiii_param_5];
	cvta.to.global.u64 	%rd1, %rd8;
	cvta.to.global.u64 	%rd2, %rd7;
	mov.u32 	%r33, %ctaid.y;
	mov.u32 	%r34, %ntid.y;
	mov.u32 	%r35, %tid.y;
	mad.lo.s32 	%r1, %r33, %r34, %r35;
	mov.u32 	%r36, %ctaid.x;
	mov.u32 	%r37, %ntid.x;
	mov.u32 	%r38, %tid.x;
	mad.lo.s32 	%r2, %r36, %r37, %r38;
	setp.ge.s32 	%p1, %r1, %r32;
	setp.ge.s32 	%p2, %r2, %r31;
	or.pred  	%p3, %p1, %p2;
	@%p3 bra 	$L__BB0_15;
	setp.lt.s32 	%p4, %r30, 1;
	mov.f32 	%f64, 0f00000000;
	@%p4 bra 	$L__BB0_14;
	mul.lo.s32 	%r3, %r30, %r1;
	and.b32  	%r4, %r30, 7;
	setp.lt.u32 	%p5, %r30, 8;
	mov.b32 	%r70, 0;
	mov.u32 	%r75, %r70;
	@%p5 bra 	$L__BB0_5;
	and.b32  	%r70, %r30, 2147483640;
	neg.s32 	%r64, %r70;
	shl.b32 	%r7, %r31, 3;
	mul.wide.u32 	%rd9, %r3, 4;
	add.s64 	%rd10, %rd9, %rd2;
	add.s64 	%rd52, %rd10, 16;
	mov.b32 	%r75, 0;
	mul.wide.s32 	%rd13, %r31, 4;
	mov.u32 	%r63, %r2;
$L__BB0_4:
	.pragma "nounroll";
	ld.global.nc.f32 	%f4, [%rd52+-16];
	mul.wide.s32 	%rd11, %r63, 4;
	add.s64 	%rd12, %rd1, %rd11;
	ld.global.nc.f32 	%f5, [%rd12];
	cvt.rn.f32.s32 	%f6, %r75;
	fma.rn.f32 	%f7, %f4, %f5, %f6;
	cvt.rzi.s32.f32 	%r42, %f7;
	ld.global.nc.f32 	%f8, [%rd52+-12];
	add.s64 	%rd14, %rd12, %rd13;
	ld.global.nc.f32 	%f9, [%rd14];
	cvt.rn.f32.s32 	%f10, %r42;
	fma.rn.f32 	%f11, %f8, %f9, %f10;
	cvt.rzi.s32.f32 	%r43, %f11;
	ld.global.nc.f32 	%f12, [%rd52+-8];
	add.s64 	%rd15, %rd14, %rd13;
	ld.global.nc.f32 	%f13, [%rd15];
	cvt.rn.f32.s32 	%f14, %r43;
	fma.rn.f32 	%f15, %f12, %f13, %f14;
	cvt.rzi.s32.f32 	%r44, %f15;
	ld.global.nc.f32 	%f16, [%rd52+-4];
	add.s64 	%rd16, %rd15, %rd13;
	ld.global.nc.f32 	%f17, [%rd16];
	cvt.rn.f32.s32 	%f18, %r44;
	fma.rn.f32 	%f19, %f16, %f17, %f18;
	cvt.rzi.s32.f32 	%r45, %f19;
	ld.global.nc.f32 	%f20, [%rd52];
	add.s64 	%rd17, %rd16, %rd13;
	ld.global.nc.f32 	%f21, [%rd17];
	cvt.rn.f32.s32 	%f22, %r45;
	fma.rn.f32 	%f23, %f20, %f21, %f22;
	cvt.rzi.s32.f32 	%r46, %f23;
	ld.global.nc.f32 	%f24, [%rd52+4];
	add.s64 	%rd18, %rd17, %rd13;
	ld.global.nc.f32 	%f25, [%rd18];
	cvt.rn.f32.s32 	%f26, %r46;
	fma.rn.f32 	%f27, %f24, %f25, %f26;
	cvt.rzi.s32.f32 	%r47, %f27;
	ld.global.nc.f32 	%f28, [%rd52+8];
	add.s64 	%rd19, %rd18, %rd13;
	ld.global.nc.f32 	%f29, [%rd19];
	cvt.rn.f32.s32 	%f30, %r47;
	fma.rn.f32 	%f31, %f28, %f29, %f30;
	cvt.rzi.s32.f32 	%r48, %f31;
	ld.global.nc.f32 	%f32, [%rd52+12];
	add.s64 	%rd20, %rd19, %rd13;
	ld.global.nc.f32 	%f33, [%rd20];
	cvt.rn.f32.s32 	%f34, %r48;
	fma.rn.f32 	%f35, %f32, %f33, %f34;
	cvt.rzi.s32.f32 	%r75, %f35;
	add.s32 	%r64, %r64, 8;
	add.s32 	%r63, %r63, %r7;
	add.s64 	%rd52, %rd52, 32;
	setp.ne.s32 	%p6, %r64, 0;
	@%p6 bra 	$L__BB0_4;
$L__BB0_5:
	setp.eq.s32 	%p7, %r4, 0;
	@%p7 bra 	$L__BB0_13;
	and.b32  	%r17, %r30, 3;
	setp.lt.u32 	%p8, %r4, 4;
	@%p8 bra 	$L__BB0_8;
	add.s32 	%r50, %r70, %r3;
	mul.wide.u32 	%rd21, %r50, 4;
	add.s64 	%rd22, %rd2, %rd21;
	ld.global.nc.f32 	%f36, [%rd22];
	mad.lo.s32 	%r51, %r70, %r31, %r2;
	mul.wide.s32 	%rd23, %r51, 4;
	add.s64 	%rd24, %rd1, %rd23;
	ld.global.nc.f32 	%f37, [%rd24];
	cvt.rn.f32.s32 	%f38, %r75;
	fma.rn.f32 	%f39, %f36, %f37, %f38;
	cvt.rzi.s32.f32 	%r52, %f39;
	cvt.u64.u32 	%rd25, %r3;
	cvt.u64.u32 	%rd26, %r70;
	add.s64 	%rd27, %rd26, %rd25;
	shl.b64 	%rd28, %rd27, 2;
	add.s64 	%rd29, %rd2, %rd28;
	ld.global.nc.f32 	%f40, [%rd29+4];
	mul.wide.s32 	%rd30, %r31, 4;
	add.s64 	%rd31, %rd24, %rd30;
	ld.global.nc.f32 	%f41, [%rd31];
	cvt.rn.f32.s32 	%f42, %r52;
	fma.rn.f32 	%f43, %f40, %f41, %f42;
	cvt.rzi.s32.f32 	%r53, %f43;
	ld.global.nc.f32 	%f44, [%rd29+8];
	add.s64 	%rd32, %rd31, %rd30;
	ld.global.nc.f32 	%f45, [%rd32];
	cvt.rn.f32.s32 	%f46, %r53;
	fma.rn.f32 	%f47, %f44, %f45, %f46;
	cvt.rzi.s32.f32 	%r54, %f47;
	ld.global.nc.f32 	%f48, [%rd29+12];
	add.s64 	%rd33, %rd32, %rd30;
	ld.global.nc.f32 	%f49, [%rd33];
	cvt.rn.f32.s32 	%f50, %r54;
	fma.rn.f32 	%f51, %f48, %f49, %f50;
	cvt.rzi.s32.f32 	%r75, %f51;
	add.s32 	%r70, %r70, 4;
$L__BB0_8:
	setp.eq.s32 	%p9, %r17, 0;
	@%p9 bra 	$L__BB0_13;
	setp.eq.s32 	%p10, %r17, 1;
	@%p10 bra 	$L__BB0_11;
	add.s32 	%r56, %r70, %r3;
	mul.wide.u32 	%rd34, %r56, 4;
	add.s64 	%rd35, %rd2, %rd34;
	ld.global.nc.f32 	%f52, [%rd35];
	mad.lo.s32 	%r57, %r70, %r31, %r2;
	mul.wide.s32 	%rd36, %r57, 4;
	add.s64 	%rd37, %rd1, %rd36;
	ld.global.nc.f32 	%f53, [%rd37];
	cvt.rn.f32.s32 	%f54, %r75;
	fma.rn.f32 	%f55, %f52, %f53, %f54;
	cvt.rzi.s32.f32 	%r58, %f55;
	cvt.u64.u32 	%rd38, %r3;
	cvt.u64.u32 	%rd39, %r70;
	add.s64 	%rd40, %rd39, %rd38;
	shl.b64 	%rd41, %rd40, 2;
	add.s64 	%rd42, %rd2, %rd41;
	ld.global.nc.f32 	%f56, [%rd42+4];
	mul.wide.s32 	%rd43, %r31, 4;
	add.s64 	%rd44, %rd37, %rd43;
	ld.global.nc.f32 	%f57, [%rd44];
	cvt.rn.f32.s32 	%f58, %r58;
	fma.rn.f32 	%f59, %f56, %f57, %f58;
	cvt.rzi.s32.f32 	%r75, %f59;
	add.s32 	%r70, %r70, 2;
$L__BB0_11:
	and.b32  	%r59, %r30, 1;
	setp.eq.b32 	%p11, %r59, 1;
	not.pred 	%p12, %p11;
	@%p12 bra 	$L__BB0_13;
	add.s32 	%r60, %r70, %r3;
	mul.wide.u32 	%rd45, %r60, 4;
	add.s64 	%rd46, %rd2, %rd45;
	ld.global.nc.f32 	%f60, [%rd46];
	mad.lo.s32 	%r61, %r70, %r31, %r2;
	mul.wide.s32 	%rd47, %r61, 4;
	add.s64 	%rd48, %rd1, %rd47;
	ld.global.nc.f32 	%f61, [%rd48];
	cvt.rn.f32.s32 	%f62, %r75;
	fma.rn.f32 	%f63, %f60, %f61, %f62;
	cvt.rzi.s32.f32 	%r75, %f63;
$L__BB0_13:
	cvt.rn.f32.s32 	%f64, %r75;
$L__BB0_14:
	mad.lo.s32 	%r62, %r30, %r1, %r2;
	cvta.to.global.u64 	%rd49, %rd6;
	mul.wide.s32 	%rd50, %r62, 4;
	add.s64 	%rd51, %rd49, %rd50;
	st.global.f32 	[%rd51], %f64;
$L__BB0_15:
	ret;

}
	// .globl	_Z16tiled_matrixmultPKfS0_Pfiii
.visible .entry _Z16tiled_matrixmultPKfS0_Pfiii(
	.param .u64 .ptr .align 1 _Z16tiled_matrixmultPKfS0_Pfiii_param_0,
	.param .u64 .ptr .align 1 _Z16tiled_matrixmultPKfS0_Pfiii_param_1,
	.param .u64 .ptr .align 1 _Z16tiled_matrixmultPKfS0_Pfiii_param_2,
	.param .u32 _Z16tiled_matrixmultPKfS0_Pfiii_param_3,
	.param .u32 _Z16tiled_matrixmultPKfS0_Pfiii_param_4,
	.param .u32 _Z16tiled_matrixmultPKfS0_Pfiii_param_5
)
{
	.reg .pred 	%p<12>;
	.reg .b32 	%r<80>;
	.reg .b32 	%f<141>;
	.reg .b64 	%rd<13>;
	// demoted variable
	.shared .align 4 .b8 _ZZ16tiled_matrixmultPKfS0_PfiiiE2tM[4096];
	// demoted variable
	.shared .align 4 .b8 _ZZ16tiled_matrixmultPKfS0_PfiiiE2tN[4096];
	ld.param.u64 	%rd3, [_Z16tiled_matrixmultPKfS0_Pfiii_param_0];
	ld.param.u64 	%rd4, [_Z16tiled_matrixmultPKfS0_Pfiii_param_1];
	ld.param.u64 	%rd5, [_Z16tiled_matrixmultPKfS0_Pfiii_param_2];
	ld.param.u32 	%r25, [_Z16tiled_matrixmultPKfS0_Pfiii_param_3];
	ld.param.u32 	%r26, [_Z16tiled_matrixmultPKfS0_Pfiii_param_4];
	ld.param.u32 	%r27, [_Z16tiled_matrixmultPKfS0_Pfiii_param_5];
	mov.u32 	%r28, %ctaid.y;
	mov.u32 	%r29, %ntid.y;
	mov.u32 	%r76, %tid.y;
	mad.lo.s32 	%r2, %r28, %r29, %r76;
	mov.u32 	%r30, %ctaid.x;
	mov.u32 	%r31, %ntid.x;
	mov.u32 	%r74, %tid.x;
	mad.lo.s32 	%r4, %r30, %r31, %r74;
	setp.lt.s32 	%p1, %r26, -30;
	mov.f32 	%f140, 0f00000000;
	@%p1 bra 	$L__BB1_8;
	add.s32 	%r33, %r26, -1;
	shr.s32 	%r34, %r33, 31;
	shr.u32 	%r35, %r34, 27;
	add.s32 	%r36, %r33, %r35;
	shr.s32 	%r37, %r36, 5;
	neg.s32 	%r78, %r37;
	shl.b32 	%r38, %r76, 7;
	mov.u32 	%r39, _ZZ16tiled_matrixmultPKfS0_PfiiiE2tM;
	add.s32 	%r5, %r39, %r38;
	shl.b32 	%r40, %r74, 2;
	add.s32 	%r6, %r5, %r40;
	mov.u32 	%r41, _ZZ16tiled_matrixmultPKfS0_PfiiiE2tN;
	add.s32 	%r8, %r41, %r40;
	add.s32 	%r7, %r8, %r38;
	mad.lo.s32 	%r77, %r76, %r27, %r4;
	shl.b32 	%r11, %r27, 5;
	mad.lo.s32 	%r75, %r26, %r2, %r74;
	cvta.to.global.u64 	%rd1, %rd3;
	cvta.to.global.u64 	%rd2, %rd4;
	mov.b32 	%r79, 0;
$L__BB1_2:
	setp.ge.s32 	%p2, %r2, %r25;
	setp.ge.u32 	%p3, %r74, %r26;
	mov.f32 	%f138, 0f00000000;
	or.pred  	%p4, %p2, %p3;
	@%p4 bra 	$L__BB1_4;
	mul.wide.u32 	%rd6, %r75, 4;
	add.s64 	%rd7, %rd1, %rd6;
	ld.global.nc.f32 	%f138, [%rd7];
$L__BB1_4:
	setp.ge.s32 	%p5, %r4, %r27;
	st.shared.f32 	[%r6], %f138;
	setp.ge.u32 	%p6, %r76, %r26;
	mov.f32 	%f139, 0f00000000;
	or.pred  	%p7, %p5, %p6;
	@%p7 bra 	$L__BB1_6;
	mul.wide.u32 	%rd8, %r77, 4;
	add.s64 	%rd9, %rd2, %rd8;
	ld.global.nc.f32 	%f139, [%rd9];
$L__BB1_6:
	st.shared.f32 	[%r7], %f139;
	bar.sync 	0;
	ld.shared.f32 	%f10, [%r5];
	ld.shared.f32 	%f11, [%r8];
	cvt.rn.f32.s32 	%f12, %r79;
	fma.rn.f32 	%f13, %f10, %f11, %f12;
	cvt.rzi.s32.f32 	%r42, %f13;
	ld.shared.f32 	%f14, [%r5+4];
	ld.shared.f32 	%f15, [%r8+128];
	cvt.rn.f32.s32 	%f16, %r42;
	fma.rn.f32 	%f17, %f14, %f15, %f16;
	cvt.rzi.s32.f32 	%r43, %f17;
	ld.shared.f32 	%f18, [%r5+8];
	ld.shared.f32 	%f19, [%r8+256];
	cvt.rn.f32.s32 	%f20, %r43;
	fma.rn.f32 	%f21, %f18, %f19, %f20;
	cvt.rzi.s32.f32 	%r44, %f21;
	ld.shared.f32 	%f22, [%r5+12];
	ld.shared.f32 	%f23, [%r8+384];
	cvt.rn.f32.s32 	%f24, %r44;
	fma.rn.f32 	%f25, %f22, %f23, %f24;
	cvt.rzi.s32.f32 	%r45, %f25;
	ld.shared.f32 	%f26, [%r5+16];
	ld.shared.f32 	%f27, [%r8+512];
	cvt.rn.f32.s32 	%f28, %r45;
	fma.rn.f32 	%f29, %f26, %f27, %f28;
	cvt.rzi.s32.f32 	%r46, %f29;
	ld.shared.f32 	%f30, [%r5+20];
	ld.shared.f32 	%f31, [%r8+640];
	cvt.rn.f32.s32 	%f32, %r46;
	fma.rn.f32 	%f33, %f30, %f31, %f32;
	cvt.rzi.s32.f32 	%r47, %f33;
	ld.shared.f32 	%f34, [%r5+24];
	ld.shared.f32 	%f35, [%r8+768];
	cvt.rn.f32.s32 	%f36, %r47;
	fma.rn.f32 	%f37, %f34, %f35, %f36;
	cvt.rzi.s32.f32 	%r48, %f37;
	ld.shared.f32 	%f38, [%r5+28];
	ld.shared.f32 	%f39, [%r8+896];
	cvt.rn.f32.s32 	%f40, %r48;
	fma.rn.f32 	%f41, %f38, %f39, %f40;
	cvt.rzi.s32.f32 	%r49, %f41;
	ld.shared.f32 	%f42, [%r5+32];
	ld.shared.f32 	%f43, [%r8+1024];
	cvt.rn.f32.s32 	%f44, %r49;
	fma.rn.f32 	%f45, %f42, %f43, %f44;
	cvt.rzi.s32.f32 	%r50, %f45;
	ld.shared.f32 	%f46, [%r5+36];
	ld.shared.f32 	%f47, [%r8+1152];
	cvt.rn.f32.s32 	%f48, %r50;
	fma.rn.f32 	%f49, %f46, %f47, %f48;
	cvt.rzi.s32.f32 	%r51, %f49;
	ld.shared.f32 	%f50, [%r5+40];
	ld.shared.f32 	%f51, [%r8+1280];
	cvt.rn.f32.s32 	%f52, %r51;
	fma.rn.f32 	%f53, %f50, %f51, %f52;
	cvt.rzi.s32.f32 	%r52, %f53;
	ld.shared.f32 	%f54, [%r5+44];
	ld.shared.f32 	%f55, [%r8+1408];
	cvt.rn.f32.s32 	%f56, %r52;
	fma.rn.f32 	%f57, %f54, %f55, %f56;
	cvt.rzi.s32.f32 	%r53, %f57;
	ld.shared.f32 	%f58, [%r5+48];
	ld.shared.f32 	%f59, [%r8+1536];
	cvt.rn.f32.s32 	%f60, %r53;
	fma.rn.f32 	%f61, %f58, %f59, %f60;
	cvt.rzi.s32.f32 	%r54, %f61;
	ld.shared.f32 	%f62, [%r5+52];
	ld.shared.f32 	%f63, [%r8+1664];
	cvt.rn.f32.s32 	%f64, %r54;
	fma.rn.f32 	%f65, %f62, %f63, %f64;
	cvt.rzi.s32.f32 	%r55, %f65;
	ld.shared.f32 	%f66, [%r5+56];
	ld.shared.f32 	%f67, [%r8+1792];
	cvt.rn.f32.s32 	%f68, %r55;
	fma.rn.f32 	%f69, %f66, %f67, %f68;
	cvt.rzi.s32.f32 	%r56, %f69;
	ld.shared.f32 	%f70, [%r5+60];
	ld.shared.f32 	%f71, [%r8+1920];
	cvt.rn.f32.s32 	%f72, %r56;
	fma.rn.f32 	%f73, %f70, %f71, %f72;
	cvt.rzi.s32.f32 	%r57, %f73;
	ld.shared.f32 	%f74, [%r5+64];
	ld.shared.f32 	%f75, [%r8+2048];
	cvt.rn.f32.s32 	%f76, %r57;
	fma.rn.f32 	%f77, %f74, %f75, %f76;
	cvt.rzi.s32.f32 	%r58, %f77;
	ld.shared.f32 	%f78, [%r5+68];
	ld.shared.f32 	%f79, [%r8+2176];
	cvt.rn.f32.s32 	%f80, %r58;
	fma.rn.f32 	%f81, %f78, %f79, %f80;
	cvt.rzi.s32.f32 	%r59, %f81;
	ld.shared.f32 	%f82, [%r5+72];
	ld.shared.f32 	%f83, [%r8+2304];
	cvt.rn.f32.s32 	%f84, %r59;
	fma.rn.f32 	%f85, %f82, %f83, %f84;
	cvt.rzi.s32.f32 	%r60, %f85;
	ld.shared.f32 	%f86, [%r5+76];
	ld.shared.f32 	%f87, [%r8+2432];
	cvt.rn.f32.s32 	%f88, %r60;
	fma.rn.f32 	%f89, %f86, %f87, %f88;
	cvt.rzi.s32.f32 	%r61, %f89;
	ld.shared.f32 	%f90, [%r5+80];
	ld.shared.f32 	%f91, [%r8+2560];
	cvt.rn.f32.s32 	%f92, %r61;
	fma.rn.f32 	%f93, %f90, %f91, %f92;
	cvt.rzi.s32.f32 	%r62, %f93;
	ld.shared.f32 	%f94, [%r5+84];
	ld.shared.f32 	%f95, [%r8+2688];
	cvt.rn.f32.s32 	%f96, %r62;
	fma.rn.f32 	%f97, %f94, %f95, %f96;
	cvt.rzi.s32.f32 	%r63, %f97;
	ld.shared.f32 	%f98, [%r5+88];
	ld.shared.f32 	%f99, [%r8+2816];
	cvt.rn.f32.s32 	%f100, %r63;
	fma.rn.f32 	%f101, %f98, %f99, %f100;
	cvt.rzi.s32.f32 	%r64, %f101;
	ld.shared.f32 	%f102, [%r5+92];
	ld.shared.f32 	%f103, [%r8+2944];
	cvt.rn.f32.s32 	%f104, %r64;
	fma.rn.f32 	%f105, %f102, %f103, %f104;
	cvt.rzi.s32.f32 	%r65, %f105;
	ld.shared.f32 	%f106, [%r5+96];
	ld.shared.f32 	%f107, [%r8+3072];
	cvt.rn.f32.s32 	%f108, %r65;
	fma.rn.f32 	%f109, %f106, %f107, %f108;
	cvt.rzi.s32.f32 	%r66, %f109;
	ld.shared.f32 	%f110, [%r5+100];
	ld.shared.f32 	%f111, [%r8+3200];
	cvt.rn.f32.s32 	%f112, %r66;
	fma.rn.f32 	%f113, %f110, %f111, %f112;
	cvt.rzi.s32.f32 	%r67, %f113;
	ld.shared.f32 	%f114, [%r5+104];
	ld.shared.f32 	%f115, [%r8+3328];
	cvt.rn.f32.s32 	%f116, %r67;
	fma.rn.f32 	%f117, %f114, %f115, %f116;
	cvt.rzi.s32.f32 	%r68, %f117;
	ld.shared.f32 	%f118, [%r5+108];
	ld.shared.f32 	%f119, [%r8+3456];
	cvt.rn.f32.s32 	%f120, %r68;
	fma.rn.f32 	%f121, %f118, %f119, %f120;
	cvt.rzi.s32.f32 	%r69, %f121;
	ld.shared.f32 	%f122, [%r5+112];
	ld.shared.f32 	%f123, [%r8+3584];
	cvt.rn.f32.s32 	%f124, %r69;
	fma.rn.f32 	%f125, %f122, %f123, %f124;
	cvt.rzi.s32.f32 	%r70, %f125;
	ld.shared.f32 	%f126, [%r5+116];
	ld.shared.f32 	%f127, [%r8+3712];
	cvt.rn.f32.s32 	%f128, %r70;
	fma.rn.f32 	%f129, %f126, %f127, %f128;
	cvt.rzi.s32.f32 	%r71, %f129;
	ld.shared.f32 	%f130, [%r5+120];
	ld.shared.f32 	%f131, [%r8+3840];
	cvt.rn.f32.s32 	%f132, %r71;
	fma.rn.f32 	%f133, %f130, %f131, %f132;
	cvt.rzi.s32.f32 	%r72, %f133;
	ld.shared.f32 	%f134, [%r5+124];
	ld.shared.f32 	%f135, [%r8+3968];
	cvt.rn.f32.s32 	%f136, %r72;
	fma.rn.f32 	%f137, %f134, %f135, %f136;
	cvt.rzi.s32.f32 	%r79, %f137;
	bar.sync 	0;
	add.s32 	%r78, %r78, 1;
	add.s32 	%r77, %r77, %r11;
	add.s32 	%r76, %r76, 32;
	add.s32 	%r75, %r75, 32;
	add.s32 	%r74, %r74, 32;
	setp.ne.s32 	%p8, %r78, 1;
	@%p8 bra 	$L__BB1_2;
	cvt.rn.f32.s32 	%f140, %r79;
$L__BB1_8:
	setp.ge.s32 	%p9, %r2, %r25;
	setp.ge.s32 	%p10, %r4, %r27;
	or.pred  	%p11, %p9, %p10;
	@%p11 bra 	$L__BB1_10;
	mad.lo.s32 	%r73, %r26, %r2, %r4;
	cvta.to.global.u64 	%rd10, %rd5;
	mul.wide.s32 	%rd11, %r73, 4;
	add.s64 	%rd12, %rd10, %rd11;
	st.global.f32 	[%rd12], %f140;
$L__BB1_10:
	ret;

}


// ===== COMPILED SASS (sm_100) =====

	.target	sm_100

	.elftype	@"ET_EXEC"


//--------------------- .note.nv.tkinfo           --------------------------
	.section	.note.nv.tkinfo,"",@"SHT_NOTE"
	.sectionflags	@"SHF_NOTE_NV_TKINFO"
	.tkinfo
        /*0018*/ 	.word	0x00000002
        /*0030*/ 	.string	""
        /*0030*/ 	.string	"ptxas"
        /*0030*/ 	.string	"Cuda compilation tools, release 13.0, V13.0.88"
        /*0030*/ 	.string	"Build cuda_13.0.r13.0/compiler.36424714_0"
        /*0030*/ 	.string	"-arch sm_100 -m 64 "



//--------------------- .note.nv.cuinfo           --------------------------
	.section	.note.nv.cuinfo,"",@"SHT_NOTE"
	.sectionflags	@"SHF_NOTE_NV_CUINFO"
        /*0018*/ 	.short	0x0002
        /*001a*/ 	.short	0x0064
        /*001c*/ 	.short	0x0082
	.zero		2


//--------------------- .nv.info                  --------------------------
	.section	.nv.info,"",@"SHT_CUDA_INFO"
	.align	4


	//----- nvinfo : EIATTR_REGCOUNT
	.align		4
        /*0000*/ 	.byte	0x04, 0x2f
        /*0002*/ 	.short	(.L_1 - .L_0)
	.align		4
.L_0:
        /*0004*/ 	.word	index@(_Z16basic_matrixmultPKfS0_Pfiii)
        /*0008*/ 	.word	0x00000020


	//----- nvinfo : EIATTR_FRAME_SIZE
	.align		4
.L_1:
        /*000c*/ 	.byte	0x04, 0x11
        /*000e*/ 	.short	(.L_3 - .L_2)
	.align		4
.L_2:
        /*0010*/ 	.word	index@(_Z16basic_matrixmultPKfS0_Pfiii)
        /*0014*/ 	.word	0x00000000


	//----- nvinfo : EIATTR_REGCOUNT
	.align		4
.L_3:
        /*0018*/ 	.byte	0x04, 0x2f
        /*001a*/ 	.short	(.L_5 - .L_4)
	.align		4
.L_4:
        /*001c*/ 	.word	index@(_Z16tiled_matrixmultPKfS0_Pfiii)
        /*0020*/ 	.word	0x0000001c


	//----- nvinfo : EIATTR_FRAME_SIZE
	.align		4
.L_5:
        /*0024*/ 	.byte	0x04, 0x11
        /*0026*/ 	.short	(.L_7 - .L_6)
	.align		4
.L_6:
        /*0028*/ 	.word	index@(_Z16tiled_matrixmultPKfS0_Pfiii)
        /*002c*/ 	.word	0x00000000


	//----- nvinfo : EIATTR_MIN_STACK_SIZE
	.align		4
.L_7:
        /*0030*/ 	.byte	0x04, 0x12
        /*0032*/ 	.short	(.L_9 - .L_8)
	.align		4
.L_8:
        /*0034*/ 	.word	index@(_Z16tiled_matrixmultPKfS0_Pfiii)
        /*0038*/ 	.word	0x00000000


	//----- nvinfo : EIATTR_MIN_STACK_SIZE
	.align		4
.L_9:
        /*003c*/ 	.byte	0x04, 0x12
        /*003e*/ 	.short	(.L_11 - .L_10)
	.align		4
.L_10:
        /*0040*/ 	.word	index@(_Z16basic_matrixmultPKfS0_Pfiii)
        /*0044*/ 	.word	0x00000000
.L_11:


//--------------------- .nv.compat                --------------------------
	.section	.nv.compat,"",@"SHT_CUDA_COMPAT_INFO"
	.align	4
        /*0000*/ 	.byte	0x02, 0x09, 0x00, 0x00, 0x02, 0x02, 0x01, 0x00, 0x02, 0x05, 0x05, 0x00, 0x03, 0x07, 0x01, 0x01
        /*0010*/ 	.byte	0x02, 0x03, 0x00, 0x00, 0x02, 0x06, 0x01, 0x00, 0x04, 0x0b, 0x08, 0x00, 0x09, 0x00, 0x00, 0x00
        /*0020*/ 	.byte	0x00, 0x00, 0x00, 0x00


//--------------------- .nv.info._Z16tiled_matrixmultPKfS0_Pfiii --------------------------
	.section	.nv.info._Z16tiled_matrixmultPKfS0_Pfiii,"",@"SHT_CUDA_INFO"
	.sectionflags	@""
	.align	4


	//----- nvinfo : EIATTR_CUDA_API_VERSION
	.align		4
        /*0000*/ 	.byte	0x04, 0x37
        /*0002*/ 	.short	(.L_13 - .L_12)
.L_12:
        /*0004*/ 	.word	0x00000082


	//----- nvinfo : EIATTR_KPARAM_INFO
	.align		4
.L_13:
        /*0008*/ 	.byte	0x04, 0x17
        /*000a*/ 	.short	(.L_15 - .L_14)
.L_14:
        /*000c*/ 	.word	0x00000000
        /*0010*/ 	.short	0x0005
        /*0012*/ 	.short	0x0020
        /*0014*/ 	.byte	0x00, 0xf0, 0x11, 0x00


	//----- nvinfo : EIATTR_KPARAM_INFO
	.align		4
.L_15:
        /*0018*/ 	.byte	0x04, 0x17
        /*001a*/ 	.short	(.L_17 - .L_16)
.L_16:
        /*001c*/ 	.word	0x00000000
        /*0020*/ 	.short	0x0004
        /*0022*/ 	.short	0x001c
        /*0024*/ 	.byte	0x00, 0xf0, 0x11, 0x00


	//----- nvinfo : EIATTR_KPARAM_INFO
	.align		4
.L_17:
        /*0028*/ 	.byte	0x04, 0x17
        /*002a*/ 	.short	(.L_19 - .L_18)
.L_18:
        /*002c*/ 	.word	0x00000000
        /*0030*/ 	.short	0x0003
        /*0032*/ 	.short	0x0018
        /*0034*/ 	.byte	0x00, 0xf0, 0x11, 0x00


	//----- nvinfo : EIATTR_KPARAM_INFO
	.align		4
.L_19:
        /*0038*/ 	.byte	0x04, 0x17
        /*003a*/ 	.short	(.L_21 - .L_20)
.L_20:
        /*003c*/ 	.word	0x00000000
        /*0040*/ 	.short	0x0002
        /*0042*/ 	.short	0x0010
        /*0044*/ 	.byte	0x00, 0xf5, 0x21, 0x00


	//----- nvinfo : EIATTR_KPARAM_INFO
	.align		4
.L_21:
        /*0048*/ 	.byte	0x04, 0x17
        /*004a*/ 	.short	(.L_23 - .L_22)
.L_22:
        /*004c*/ 	.word	0x00000000
        /*0050*/ 	.short	0x0001
        /*0052*/ 	.short	0x0008
        /*0054*/ 	.byte	0x00, 0xf5, 0x21, 0x00


	//----- nvinfo : EIATTR_KPARAM_INFO
	.align		4
.L_23:
        /*0058*/ 	.byte	0x04, 0x17
        /*005a*/ 	.short	(.L_25 - .L_24)
.L_24:
        /*005c*/ 	.word	0x00000000
        /*0060*/ 	.short	0x0000
        /*0062*/ 	.short	0x0000
        /*0064*/ 	.byte	0x00, 0xf5, 0x21, 0x00


	//----- nvinfo : EIATTR_SPARSE_MMA_MASK
	.align		4
.L_25:
        /*0068*/ 	.byte	0x03, 0x50
        /*006a*/ 	.short	0x0000


	//----- nvinfo : EIATTR_MAXREG_COUNT
	.align		4
        /*006c*/ 	.byte	0x03, 0x1b
        /*006e*/ 	.short	0x00ff


	//----- nvinfo : EIATTR_NUM_BARRIERS
	.align		4
        /*0070*/ 	.byte	0x02, 0x4c
        /*0072*/ 	.byte	0x01
	.zero		1


	//----- nvinfo : EIATTR_MERCURY_ISA_VERSION
	.align		4
        /*0074*/ 	.byte	0x03, 0x5f
        /*0076*/ 	.short	0x0101


	//----- nvinfo : EIATTR_VRC_CTA_INIT_COUNT
	.align		4
        /*0078*/ 	.byte	0x02, 0x4a
	.zero		1
	.zero		1


	//----- nvinfo : EIATTR_EXIT_INSTR_OFFSETS
	.align		4
        /*007c*/ 	.byte	0x04, 0x1c
        /*007e*/ 	.short	(.L_27 - .L_26)


	//   ....[0]....
.L_26:
        /*0080*/ 	.word	0x00000c70


	//   ....[1]....
        /*0084*/ 	.word	0x00000cc0


	//----- nvinfo : EIATTR_CBANK_PARAM_SIZE
	.align		4
.L_27:
        /*0088*/ 	.byte	0x03, 0x19
        /*008a*/ 	.short	0x0024


	//----- nvinfo : EIATTR_PARAM_CBANK
	.align		4
        /*008c*/ 	.byte	0x04, 0x0a
        /*008e*/ 	.short	(.L_29 - .L_28)
	.align		4
.L_28:
        /*0090*/ 	.word	index@(.nv.constant0._Z16tiled_matrixmultPKfS0_Pfiii)
        /*0094*/ 	.short	0x0380
        /*0096*/ 	.short	0x0024


	//----- nvinfo : EIATTR_SW_WAR
	.align		4
.L_29:
        /*0098*/ 	.byte	0x04, 0x36
        /*009a*/ 	.short	(.L_31 - .L_30)
.L_30:
        /*009c*/ 	.word	0x00000008
.L_31:


//--------------------- .nv.info._Z16basic_matrixmultPKfS0_Pfiii --------------------------
	.section	.nv.info._Z16basic_matrixmultPKfS0_Pfiii,"",@"SHT_CUDA_INFO"
	.sectionflags	@""
	.align	4


	//----- nvinfo : EIATTR_CUDA_API_VERSION
	.align		4
        /*0000*/ 	.byte	0x04, 0x37
        /*0002*/ 	.short	(.L_33 - .L_32)
.L_32:
        /*0004*/ 	.word	0x00000082


	//----- nvinfo : EIATTR_KPARAM_INFO
	.align		4
.L_33:
        /*0008*/ 	.byte	0x04, 0x17
        /*000a*/ 	.short	(.L_35 - .L_34)
.L_34:
        /*000c*/ 	.word	0x00000000
        /*0010*/ 	.short	0x0005
        /*0012*/ 	.short	0x0020
        /*0014*/ 	.byte	0x00, 0xf0, 0x11, 0x00


	//----- nvinfo : EIATTR_KPARAM_INFO
	.align		4
.L_35:
        /*0018*/ 	.byte	0x04, 0x17
        /*001a*/ 	.short	(.L_37 - .L_36)
.L_36:
        /*001c*/ 	.word	0x00000000
        /*0020*/ 	.short	0x0004
        /*0022*/ 	.short	0x001c
        /*0024*/ 	.byte	0x00, 0xf0, 0x11, 0x00


	//----- nvinfo : EIATTR_KPARAM_INFO
	.align		4
.L_37:
        /*0028*/ 	.byte	0x04, 0x17
        /*002a*/ 	.short	(.L_39 - .L_38)
.L_38:
        /*002c*/ 	.word	0x00000000
        /*0030*/ 	.short	0x0003
        /*0032*/ 	.short	0x0018
        /*0034*/ 	.byte	0x00, 0xf0, 0x11, 0x00


	//----- nvinfo : EIATTR_KPARAM_INFO
	.align		4
.L_39:
        /*0038*/ 	.byte	0x04, 0x17
        /*003a*/ 	.short	(.L_41 - .L_40)
.L_40:
        /*003c*/ 	.word	0x00000000
        /*0040*/ 	.short	0x0002
        /*0042*/ 	.short	0x0010
        /*0044*/ 	.byte	0x00, 0xf5, 0x21, 0x00


	//----- nvinfo : EIATTR_KPARAM_INFO
	.align		4
.L_41:
        /*0048*/ 	.byte	0x04, 0x17
        /*004a*/ 	.short	(.L_43 - .L_42)
.L_42:
        /*004c*/ 	.word	0x00000000
        /*0050*/ 	.short	0x0001
        /*0052*/ 	.short	0x0008
        /*0054*/ 	.byte	0x00, 0xf5, 0x21, 0x00


	//----- nvinfo : EIATTR_KPARAM_INFO
	.align		4
.L_43:
        /*0058*/ 	.byte	0x04, 0x17
        /*005a*/ 	.short	(.L_45 - .L_44)
.L_44:
        /*005c*/ 	.word	0x00000000
        /*0060*/ 	.short	0x0000
        /*0062*/ 	.short	0x0000
        /*0064*/ 	.byte	0x00, 0xf5, 0x21, 0x00


	//----- nvinfo : EIATTR_SPARSE_MMA_MASK
	.align		4
.L_45:
        /*0068*/ 	.byte	0x03, 0x50
        /*006a*/ 	.short	0x0000


	//----- nvinfo : EIATTR_MAXREG_COUNT
	.align		4
        /*006c*/ 	.byte	0x03, 0x1b
        /*006e*/ 	.short	0x00ff


	//----- nvinfo : EIATTR_MERCURY_ISA_VERSION
	.align		4
        /*0070*/ 	.byte	0x03, 0x5f
        /*0072*/ 	.short	0x0101


	//----- nvinfo : EIATTR_VRC_CTA_INIT_COUNT
	.align		4
        /*0074*/ 	.byte	0x02, 0x4a
	.zero		1
	.zero		1


	//----- nvinfo : EIATTR_EXIT_INSTR_OFFSETS
	.align		4
        /*0078*/ 	.byte	0x04, 0x1c
        /*007a*/ 	.short	(.L_47 - .L_46)


	//   ....[0]....
.L_46:
        /*007c*/ 	.word	0x000000d0


	//   ....[1]....
        /*0080*/ 	.word	0x00000ae0


	//----- nvinfo : EIATTR_CBANK_PARAM_SIZE
	.align		4
.L_47:
        /*0084*/ 	.byte	0x03, 0x19
        /*0086*/ 	.short	0x0024


	//----- nvinfo : EIATTR_PARAM_CBANK
	.align		4
        /*0088*/ 	.byte	0x04, 0x0a
        /*008a*/ 	.short	(.L_49 - .L_48)
	.align		4
.L_48:
        /*008c*/ 	.word	index@(.nv.constant0._Z16basic_matrixmultPKfS0_Pfiii)
        /*0090*/ 	.short	0x0380
        /*0092*/ 	.short	0x0024


	//----- nvinfo : EIATTR_SW_WAR
	.align		4
.L_49:
        /*0094*/ 	.byte	0x04, 0x36
        /*0096*/ 	.short	(.L_51 - .L_50)
.L_50:
        /*0098*/ 	.word	0x00000008
.L_51:


//--------------------- .nv.callgraph             --------------------------
	.section	.nv.callgraph,"",@"SHT_CUDA_CALLGRAPH"
	.align	4
	.sectionentsize	8
	.align		4
        /*0000*/ 	.word	0x00000000
	.align		4
        /*0004*/ 	.word	0xffffffff
	.align		4
        /*0008*/ 	.word	0x00000000
	.align		4
        /*000c*/ 	.word	0xfffffffe
	.align		4
        /*0010*/ 	.word	0x00000000
	.align		4
        /*0014*/ 	.word	0xfffffffd
	.align		4
        /*0018*/ 	.word	0x00000000
	.align		4
        /*001c*/ 	.word	0xfffffffc


//--------------------- .text._Z16tiled_matrixmultPKfS0_Pfiii --------------------------
	.section	.text._Z16tiled_matrixmultPKfS0_Pfiii,"ax",@progbits
	.align	128
        .global         _Z16tiled_matrixmultPKfS0_Pfiii
        .type           _Z16tiled_matrixmultPKfS0_Pfiii,@function
        .size           _Z16tiled_matrixmultPKfS0_Pfiii,(.L_x_10 - _Z16tiled_matrixmultPKfS0_Pfiii)
        .other          _Z16tiled_matrixmultPKfS0_Pfiii,@"STO_CUDA_ENTRY STV_DEFAULT"
_Z16tiled_matrixmultPKfS0_Pfiii:
.text._Z16tiled_matrixmultPKfS0_Pfiii:
[----:B------:R-:W-:Y:S01]  /*0000*/  LDC R1, c[0x0][0x37c] ;  /* 0x0000df00ff017b82 */ /* 0x000fe20000000800 */
[----:B------:R-:W0:Y:S01]  /*0010*/  S2R R17, SR_TID.Y ;  /* 0x0000000000117919 */ /* 0x000e220000002200 */
[----:B------:R-:W1:Y:S06]  /*0020*/  LDCU UR8, c[0x0][0x39c] ;  /* 0x00007380ff0877ac */ /* 0x000e6c0008000800 */
[----:B------:R-:W0:Y:S01]  /*0030*/  LDC R19, c[0x0][0x364] ;  /* 0x0000d900ff137b82 */ /* 0x000e220000000800 */
[----:B------:R-:W-:Y:S01]  /*0040*/  IMAD.MOV.U32 R5, RZ, RZ, RZ ;  /* 0x000000ffff057224 */ /* 0x000fe200078e00ff */
[----:B------:R-:W2:Y:S01]  /*0050*/  S2R R16, SR_TID.X ;  /* 0x0000000000107919 */ /* 0x000ea20000002100 */
[----:B------:R-:W3:Y:S05]  /*0060*/  LDCU.64 UR10, c[0x0][0x358] ;  /* 0x00006b00ff0a77ac */ /* 0x000eea0008000a00 */
[----:B------:R-:W0:Y:S08]  /*0070*/  S2UR UR4, SR_CTAID.Y ;  /* 0x00000000000479c3 */ /* 0x000e300000002600 */
[----:B------:R-:W2:Y:S01]  /*0080*/  S2UR UR5, SR_CTAID.X ;  /* 0x00000000000579c3 */ /* 0x000ea20000002500 */
[----:B-1----:R-:W-:-:S07]  /*0090*/  UISETP.GE.AND UP0, UPT, UR8, -0x1e, UPT ;  /* 0xffffffe20800788c */ /* 0x002fce000bf06270 */
[----:B------:R-:W2:Y:S01]  /*00a0*/  LDC R18, c[0x0][0x360] ;  /* 0x0000d800ff127b82 */ /* 0x000ea20000000800 */
[----:B0-----:R-:W-:Y:S02]  /*00b0*/  IMAD R19, R19, UR4, R17 ;  /* 0x0000000413137c24 */ /* 0x001fe4000f8e0211 */
[----:B--2---:R-:W-:Y:S01]  /*00c0*/  IMAD R18, R18, UR5, R16 ;  /* 0x0000000512127c24 */ /* 0x004fe2000f8e0210 */
[----:B---3--:R-:W-:Y:S06]  /*00d0*/  BRA.U !UP0, `(.L_x_0) ;  /* 0x0000000908d47547 */ /* 0x008fec000b800000 */
[----:B------:R-:W0:Y:S01]  /*00e0*/  S2UR UR7, SR_CgaCtaId ;  /* 0x00000000000779c3 */ /* 0x000e220000008800 */
[----:B------:R-:W-:Y:S01]  /*00f0*/  UMOV UR6, 0x400 ;  /* 0x0000040000067882 */ /* 0x000fe20000000000 */
[----:B------:R-:W1:Y:S01]  /*0100*/  LDCU UR12, c[0x0][0x3a0] ;  /* 0x00007400ff0c77ac */ /* 0x000e620008000800 */
[----:B------:R-:W-:Y:S02]  /*0110*/  IMAD.MOV.U32 R20, RZ, RZ, RZ ;  /* 0x000000ffff147224 */ /* 0x000fe400078e00ff */
[----:B------:R-:W-:Y:S01]  /*0120*/  IMAD R6, R19, UR8, R16 ;  /* 0x0000000813067c24 */ /* 0x000fe2000f8e0210 */
[----:B------:R-:W-:Y:S02]  /*0130*/  UIADD3 UR4, UPT, UPT, UR8, -0x1, URZ ;  /* 0xffffffff08047890 */ /* 0x000fe4000fffe0ff */
[----:B------:R-:W2:Y:S01]  /*0140*/  LDC R0, c[0x0][0x3a0] ;  /* 0x0000e800ff007b82 */ /* 0x000ea20000000800 */
[----:B------:R-:W3:Y:S01]  /*0150*/  LDCU.64 UR14, c[0x0][0x398] ;  /* 0x00007300ff0e77ac */ /* 0x000ee20008000a00 */
[----:B------:R-:W-:-:S04]  /*0160*/  USHF.R.S32.HI UR5, URZ, 0x1f, UR4 ;  /* 0x0000001fff057899 */ /* 0x000fc80008011404 */
[----:B------:R-:W-:Y:S01]  /*0170*/  ULEA.HI UR5, UR5, UR4, URZ, 0x5 ;  /* 0x0000000405057291 */ /* 0x000fe2000f8f28ff */
[----:B-1----:R-:W-:-:S03]  /*0180*/  IMAD R7, R17, UR12, R18 ;  /* 0x0000000c11077c24 */ /* 0x002fc6000f8e0212 */
[----:B------:R-:W-:Y:S02]  /*0190*/  USHF.R.S32.HI UR5, URZ, 0x5, UR5 ;  /* 0x00000005ff057899 */ /* 0x000fe40008011405 */
[----:B0-----:R-:W-:Y:S02]  /*01a0*/  ULEA UR9, UR7, UR6, 0x18 ;  /* 0x0000000607097291 */ /* 0x001fe4000f8ec0ff */
[----:B------:R-:W-:Y:S02]  /*01b0*/  UIADD3 UR6, UPT, UPT, UR6, 0x1000, URZ ;  /* 0x0000100006067890 */ /* 0x000fe4000fffe0ff */
[----:B------:R-:W-:Y:S02]  /*01c0*/  UIADD3 UR5, UPT, UPT, -UR5, URZ, URZ ;  /* 0x000000ff05057290 */ /* 0x000fe4000fffe1ff */
[----:B------:R-:W-:Y:S01]  /*01d0*/  ULEA UR6, UR7, UR6, 0x18 ;  /* 0x0000000607067291 */ /* 0x000fe2000f8ec0ff */
[----:B------:R-:W-:-:S04]  /*01e0*/  LEA R5, R17, UR9, 0x7 ;  /* 0x0000000911057c11 */ /* 0x000fc8000f8e38ff */
[C---:B------:R-:W-:Y:S02]  /*01f0*/  LEA R4, R16.reuse, R5, 0x2 ;  /* 0x0000000510047211 */ /* 0x040fe400078e10ff */
[----:B------:R-:W-:-:S05]  /*0200*/  LEA R2, R16, UR6, 0x2 ;  /* 0x0000000610027c11 */ /* 0x000fca000f8e10ff */
[----:B---3--:R-:W-:-:S07]  /*0210*/  IMAD R3, R17, 0x80, R2 ;  /* 0x0000008011037824 */ /* 0x008fce00078e0202 */
.L_x_1:
[----:B------:R-:W-:Y:S01]  /*0220*/  UMOV UR8, UR15 ;  /* 0x0000000f00087c82 */ /* 0x000fe20008000000 */
[----:B------:R-:W-:Y:S01]  /*0230*/  HFMA2 R21, -RZ, RZ, 0, 0 ;  /* 0x00000000ff157431 */ /* 0x000fe200000001ff */
[----:B------:R-:W-:Y:S01]  /*0240*/  ISETP.GE.U32.AND P1, PT, R16, UR8, PT ;  /* 0x0000000810007c0c */ /* 0x000fe2000bf26070 */
[----:B------:R-:W-:Y:S01]  /*0250*/  IMAD.MOV.U32 R22, RZ, RZ, RZ ;  /* 0x000000ffff167224 */ /* 0x000fe200078e00ff */
[----:B------:R-:W-:Y:S02]  /*0260*/  ISETP.GE.U32.AND P0, PT, R17, UR8, PT ;  /* 0x0000000811007c0c */ /* 0x000fe4000bf06070 */
[----:B------:R-:W-:Y:S02]  /*0270*/  ISETP.GE.OR P1, PT, R19, UR14, P1 ;  /* 0x0000000e13007c0c */ /* 0x000fe40008f26670 */
[----:B--2---:R-:W-:-:S11]  /*0280*/  ISETP.GE.OR P0, PT, R18, R0, P0 ;  /* 0x000000001200720c */ /* 0x004fd60000706670 */
[----:B0-----:R-:W0:Y:S08]  /*0290*/  @!P1 LDC.64 R10, c[0x0][0x380] ;  /* 0x0000e000ff0a9b82 */ /* 0x001e300000000a00 */
[----:B-1----:R-:W1:Y:S01]  /*02a0*/  @!P0 LDC.64 R8, c[0x0][0x388] ;  /* 0x0000e200ff088b82 */ /* 0x002e620000000a00 */
[----:B0-----:R-:W-:-:S05]  /*02b0*/  @!P1 IMAD.WIDE.U32 R10, R6, 0x4, R10 ;  /* 0x00000004060a9825 */ /* 0x001fca00078e000a */
[----:B------:R-:W2:Y:S01]  /*02c0*/  @!P1 LDG.E.CONSTANT R21, desc[UR10][R10.64] ;  /* 0x0000000a0a159981 */ /* 0x000ea2000c1e9900 */
[----:B-1----:R-:W-:-:S05]  /*02d0*/  @!P0 IMAD.WIDE.U32 R8, R7, 0x4, R8 ;  /* 0x0000000407088825 */ /* 0x002fca00078e0008 */
[----:B------:R-:W3:Y:S01]  /*02e0*/  @!P0 LDG.E.CONSTANT R22, desc[UR10][R8.64] ;  /* 0x0000000a08168981 */ /* 0x000ee2000c1e9900 */
[----:B------:R-:W-:-:S03]  /*02f0*/  I2FP.F32.S32 R25, R20 ;  /* 0x0000001400197245 */ /* 0x000fc60000201400 */
[----:B--2---:R-:W-:Y:S04]  /*0300*/  STS [R4], R21 ;  /* 0x0000001504007388 */ /* 0x004fe80000000800 */
[----:B---3--:R-:W-:Y:S01]  /*0310*/  STS [R3], R22 ;  /* 0x0000001603007388 */ /* 0x008fe20000000800 */
[----:B------:R-:W-:Y:S06]  /*0320*/  BAR.SYNC.DEFER_BLOCKING 0x0 ;  /* 0x0000000000007b1d */ /* 0x000fec0000010000 */
[----:B------:R-:W-:Y:S04]  /*0330*/  LDS R23, [R2] ;  /* 0x0000000002177984 */ /* 0x000fe80000000800 */
[----:B------:R-:W0:Y:S04]  /*0340*/  LDS.128 R12, [R5] ;  /* 0x00000000050c7984 */ /* 0x000e280000000c00 */
[----:B------:R-:W1:Y:S04]  /*0350*/  LDS R24, [R2+0x80] ;  /* 0x0000800002187984 */ /* 0x000e680000000800 */
[----:B------:R-:W2:Y:S04]  /*0360*/  LDS R11, [R2+0x100] ;  /* 0x00010000020b7984 */ /* 0x000ea80000000800 */
[----:B------:R-:W3:Y:S01]  /*0370*/  LDS R20, [R2+0x180] ;  /* 0x0001800002147984 */ /* 0x000ee20000000800 */
[----:B0-----:R-:W-:-:S03]  /*0380*/  FFMA R12, R12, R23, R25 ;  /* 0x000000170c0c7223 */ /* 0x001fc60000000019 */
[----:B------:R-:W-:Y:S03]  /*0390*/  LDS R23, [R2+0x200] ;  /* 0x0002000002177984 */ /* 0x000fe60000000800 */
[----:B------:R-:W0:Y:S02]  /*03a0*/  F2I.TRUNC.NTZ R12, R12 ;  /* 0x0000000c000c7305 */ /* 0x000e24000020f100 */
[----:B0-----:R-:W-:Y:S02]  /*03b0*/  I2FP.F32.S32 R9, R12 ;  /* 0x0000000c00097245 */ /* 0x001fe40000201400 */
[----:B------:R-:W-:Y:S03]  /*03c0*/  LDS R12, [R2+0x280] ;  /* 0x00028000020c7984 */ /* 0x000fe60000000800 */
[----:B-1----:R-:W-:-:S06]  /*03d0*/  FFMA R13, R24, R13, R9 ;  /* 0x0000000d180d7223 */ /* 0x002fcc0000000009 */
[----:B------:R-:W0:Y:S02]  /*03e0*/  F2I.TRUNC.NTZ R13, R13 ;  /* 0x0000000d000d7305 */ /* 0x000e24000020f100 */
[----:B0-----:R-:W-:-:S05]  /*03f0*/  I2FP.F32.S32 R8, R13 ;  /* 0x0000000d00087245 */ /* 0x001fca0000201400 */
[----:B--2---:R-:W-:Y:S02]  /*0400*/  FFMA R14, R11, R14, R8 ;  /* 0x0000000e0b0e7223 */ /* 0x004fe40000000008 */
[----:B------:R-:W0:Y:S04]  /*0410*/  LDS.128 R8, [R5+0x10] ;  /* 0x0000100005087984 */ /* 0x000e280000000c00 */
[----:B------:R-:W1:Y:S02]  /*0420*/  F2I.TRUNC.NTZ R14, R14 ;  /* 0x0000000e000e7305 */ /* 0x000e64000020f100 */
[----:B-1----:R-:W-:-:S05]  /*0430*/  I2FP.F32.S32 R21, R14 ;  /* 0x0000000e00157245 */ /* 0x002fca0000201400 */
[----:B---3--:R-:W-:Y:S02]  /*0440*/  FFMA R15, R20, R15, R21 ;  /* 0x0000000f140f7223 */ /* 0x008fe40000000015 */
[----:B------:R-:W1:Y:S04]  /*0450*/  LDS R21, [R2+0x300] ;  /* 0x0003000002157984 */ /* 0x000e680000000800 */
[----:B------:R-:W2:Y:S01]  /*0460*/  F2I.TRUNC.NTZ R15, R15 ;  /* 0x0000000f000f7305 */ /* 0x000ea2000020f100 */
[----:B------:R-:W3:Y:S01]  /*0470*/  LDS R20, [R2+0x380] ;  /* 0x0003800002147984 */ /* 0x000ee20000000800 */
[----:B--2---:R-:W-:-:S05]  /*0480*/  I2FP.F32.S32 R13, R15 ;  /* 0x0000000f000d7245 */ /* 0x004fca0000201400 */
[----:B0-----:R-:W-:Y:S02]  /*0490*/  FFMA R8, R8, R23, R13 ;  /* 0x0000001708087223 */ /* 0x001fe4000000000d */
[----:B------:R-:W-:Y:S04]  /*04a0*/  LDS R23, [R2+0x400] ;  /* 0x0004000002177984 */ /* 0x000fe80000000800 */
[----:B------:R-:W0:Y:S02]  /*04b0*/  F2I.TRUNC.NTZ R8, R8 ;  /* 0x0000000800087305 */ /* 0x000e24000020f100 */
[----:B0-----:R-:W-:Y:S02]  /*04c0*/  I2FP.F32.S32 R13, R8 ;  /* 0x00000008000d7245 */ /* 0x001fe40000201400 */
[----:B------:R-:W-:Y:S03]  /*04d0*/  LDS R8, [R2+0x480] ;  /* 0x0004800002087984 */ /* 0x000fe60000000800 */
[----:B------:R-:W-:-:S06]  /*04e0*/  FFMA R9, R12, R9, R13 ;  /* 0x000000090c097223 */ /* 0x000fcc000000000d */
[----:B------:R-:W0:Y:S02]  /*04f0*/  F2I.TRUNC.NTZ R9, R9 ;  /* 0x0000000900097305 */ /* 0x000e24000020f100 */
[----:B0-----:R-:W-:-:S05]  /*0500*/  I2FP.F32.S32 R12, R9 ;  /* 0x00000009000c7245 */ /* 0x001fca0000201400 */
[----:B-1----:R-:W-:Y:S02]  /*0510*/  FFMA R10, R21, R10, R12 ;  /* 0x0000000a150a7223 */ /* 0x002fe4000000000c */
        /* <DEDUP_REMOVED lines=87> */
[----:B-1----:R-:W-:Y:S02]  /*0a90*/  I2FP.F32.S32 R21, R14 ;  /* 0x0000000e00157245 */ /* 0x002fe40000201400 */
[----:B------:R-:W-:Y:S03]  /*0aa0*/  LDS R14, [R2+0xf80] ;  /* 0x000f8000020e7984 */ /* 0x000fe60000000800 */
[----:B---3--:R-:W-:-:S02]  /*0ab0*/  FFMA R15, R20, R15, R21 ;  /* 0x0000000f140f7223 */ /* 0x008fc40000000015 */
[----:B------:R-:W1:Y:S04]  /*0ac0*/  LDS R21, [R2+0xf00] ;  /* 0x000f000002157984 */ /* 0x000e680000000800 */
[----:B------:R-:W2:Y:S02]  /*0ad0*/  F2I.TRUNC.NTZ R15, R15 ;  /* 0x0000000f000f7305 */ /* 0x000ea4000020f100 */
[----:B--2---:R-:W-:-:S05]  /*0ae0*/  I2FP.F32.S32 R13, R15 ;  /* 0x0000000f000d7245 */ /* 0x004fca0000201400 */
[----:B0-----:R-:W-:-:S06]  /*0af0*/  FFMA R8, R8, R23, R13 ;  /* 0x0000001708087223 */ /* 0x001fcc000000000d */
[----:B------:R-:W0:Y:S02]  /*0b00*/  F2I.TRUNC.NTZ R8, R8 ;  /* 0x0000000800087305 */ /* 0x000e24000020f100 */
[----:B0-----:R-:W-:-:S05]  /*0b10*/  I2FP.F32.S32 R13, R8 ;  /* 0x00000008000d7245 */ /* 0x001fca0000201400 */
[----:B------:R-:W-:-:S06]  /*0b20*/  FFMA R9, R12, R9, R13 ;  /* 0x000000090c097223 */ /* 0x000fcc000000000d */
[----:B------:R-:W0:Y:S02]  /*0b30*/  F2I.TRUNC.NTZ R9, R9 ;  /* 0x0000000900097305 */ /* 0x000e24000020f100 */
[----:B0-----:R-:W-:-:S05]  /*0b40*/  I2FP.F32.S32 R12, R9 ;  /* 0x00000009000c7245 */ /* 0x001fca0000201400 */
[----:B-1----:R-:W-:-:S06]  /*0b50*/  FFMA R10, R21, R10, R12 ;  /* 0x0000000a150a7223 */ /* 0x002fcc000000000c */
[----:B------:R-:W0:Y:S01]  /*0b60*/  F2I.TRUNC.NTZ R10, R10 ;  /* 0x0000000a000a7305 */ /* 0x000e22000020f100 */
[----:B------:R-:W-:-:S04]  /*0b70*/  UIADD3 UR5, UPT, UPT, UR5, 0x1, URZ ;  /* 0x0000000105057890 */ /* 0x000fc8000fffe0ff */
[----:B------:R-:W-:Y:S01]  /*0b80*/  UISETP.NE.AND UP0, UPT, UR5, 0x1, UPT ;  /* 0x000000010500788c */ /* 0x000fe2000bf05270 */
[----:B0-----:R-:W-:-:S05]  /*0b90*/  I2FP.F32.S32 R13, R10 ;  /* 0x0000000a000d7245 */ /* 0x001fca0000201400 */
[----:B------:R-:W-:-:S04]  /*0ba0*/  FFMA R11, R14, R11, R13 ;  /* 0x0000000b0e0b7223 */ /* 0x000fc8000000000d */
[----:B------:R0:W1:Y:S01]  /*0bb0*/  F2I.TRUNC.NTZ R20, R11 ;  /* 0x0000000b00147305 */ /* 0x000062000020f100 */
[----:B------:R-:W-:Y:S01]  /*0bc0*/  IADD3 R17, PT, PT, R17, 0x20, RZ ;  /* 0x0000002011117810 */ /* 0x000fe20007ffe0ff */
[----:B------:R-:W-:Y:S01]  /*0bd0*/  VIADD R16, R16, 0x20 ;  /* 0x0000002010107836 */ /* 0x000fe20000000000 */
[----:B------:R-:W-:Y:S02]  /*0be0*/  IADD3 R6, PT, PT, R6, 0x20, RZ ;  /* 0x0000002006067810 */ /* 0x000fe40007ffe0ff */
[----:B------:R-:W-:Y:S01]  /*0bf0*/  LEA R7, R0, R7, 0x5 ;  /* 0x0000000700077211 */ /* 0x000fe200078e28ff */
[----:B------:R-:W-:Y:S06]  /*0c00*/  BAR.SYNC.DEFER_BLOCKING 0x0 ;  /* 0x0000000000007b1d */ /* 0x000fec0000010000 */
[----:B------:R-:W-:Y:S05]  /*0c10*/  BRA.U UP0, `(.L_x_1) ;  /* 0xfffffff500807547 */ /* 0x000fea000b83ffff */
[----:B-1----:R-:W-:-:S07]  /*0c20*/  I2FP.F32.S32 R5, R20 ;  /* 0x0000001400057245 */ /* 0x002fce0000201400 */
.L_x_0:
[----:B------:R-:W1:Y:S01]  /*0c30*/  LDCU UR4, c[0x0][0x3a0] ;  /* 0x00007400ff0477ac */ /* 0x000e620008000800 */
[----:B------:R-:W2:Y:S01]  /*0c40*/  LDCU UR5, c[0x0][0x398] ;  /* 0x00007300ff0577ac */ /* 0x000ea20008000800 */
[----:B-1----:R-:W-:-:S04]  /*0c50*/  ISETP.GE.AND P0, PT, R18, UR4, PT ;  /* 0x0000000412007c0c */ /* 0x002fc8000bf06270 */
[----:B--2---:R-:W-:-:S13]  /*0c60*/  ISETP.GE.OR P0, PT, R19, UR5, P0 ;  /* 0x0000000513007c0c */ /* 0x004fda0008706670 */
[----:B------:R-:W-:Y:S05]  /*0c70*/  @P0 EXIT ;  /* 0x000000000000094d */ /* 0x000fea0003800000 */
[----:B------:R-:W1:Y:S01]  /*0c80*/  LDC.64 R2, c[0x0][0x390] ;  /* 0x0000e400ff027b82 */ /* 0x000e620000000a00 */
[----:B------:R-:W-:-:S04]  /*0c90*/  IMAD R19, R19, UR8, R18 ;  /* 0x0000000813137c24 */ /* 0x000fc8000f8e0212 */
[----:B-1----:R-:W-:-:S05]  /*0ca0*/  IMAD.WIDE R2, R19, 0x4, R2 ;  /* 0x0000000413027825 */ /* 0x002fca00078e0202 */
[----:B------:R-:W-:Y:S01]  /*0cb0*/  STG.E desc[UR10][R2.64], R5 ;  /* 0x0000000502007986 */ /* 0x000fe2000c10190a */
[----:B------:R-:W-:Y:S05]  /*0cc0*/  EXIT ;  /* 0x000000000000794d */ /* 0x000fea0003800000 */
.L_x_2:
[----:B------:R-:W-:-:S00]  /*0cd0*/  BRA `(.L_x_2) ;  /* 0xfffffffc00fc7947 */ /* 0x000fc0000383ffff */
[----:B------:R-:W-:-:S00]  /*0ce0*/  NOP ;  /* 0x0000000000007918 */ /* 0x000fc00000000000 */
        /* <DEDUP_REMOVED lines=9> */
.L_x_10:


//--------------------- .text._Z16basic_matrixmultPKfS0_Pfiii --------------------------
	.section	.text._Z16basic_matrixmultPKfS0_Pfiii,"ax",@progbits
	.align	128
        .global         _Z16basic_matrixmultPKfS0_Pfiii
        .type           _Z16basic_matrixmultPKfS0_Pfiii,@function
        .size           _Z16basic_matrixmultPKfS0_Pfiii,(.L_x_11 - _Z16basic_matrixmultPKfS0_Pfiii)
        .other          _Z16basic_matrixmultPKfS0_Pfiii,@"STO_CUDA_ENTRY STV_DEFAULT"
_Z16basic_matrixmultPKfS0_Pfiii:
.text._Z16basic_matrixmultPKfS0_Pfiii:
[----:B------:R-:W-:Y:S01]  /*0000*/  LDC R1, c[0x0][0x37c] ;  /* 0x0000df00ff017b82 */ /* 0x000fe20000000800 */
[----:B------:R-:W0:Y:S07]  /*0010*/  S2R R3, SR_TID.X ;  /* 0x0000000000037919 */ /* 0x000e2e0000002100 */
[----:B------:R-:W1:Y:S01]  /*0020*/  LDC R17, c[0x0][0x364] ;  /* 0x0000d900ff117b82 */ /* 0x000e620000000800 */
[----:B------:R-:W2:Y:S01]  /*0030*/  LDCU UR6, c[0x0][0x398] ;  /* 0x00007300ff0677ac */ /* 0x000ea20008000800 */
[----:B------:R-:W1:Y:S06]  /*0040*/  S2R R2, SR_TID.Y ;  /* 0x0000000000027919 */ /* 0x000e6c0000002200 */
[----:B------:R-:W0:Y:S08]  /*0050*/  S2UR UR5, SR_CTAID.X ;  /* 0x00000000000579c3 */ /* 0x000e300000002500 */
[----:B------:R-:W0:Y:S08]  /*0060*/  LDC R0, c[0x0][0x360] ;  /* 0x0000d800ff007b82 */ /* 0x000e300000000800 */
[----:B------:R-:W1:Y:S08]  /*0070*/  S2UR UR4, SR_CTAID.Y ;  /* 0x00000000000479c3 */ /* 0x000e700000002600 */
[----:B------:R-:W3:Y:S01]  /*0080*/  LDC R15, c[0x0][0x3a0] ;  /* 0x0000e800ff0f7b82 */ /* 0x000ee20000000800 */
[----:B0-----:R-:W-:-:S02]  /*0090*/  IMAD R0, R0, UR5, R3 ;  /* 0x0000000500007c24 */ /* 0x001fc4000f8e0203 */
[----:B-1----:R-:W-:-:S03]  /*00a0*/  IMAD R17, R17, UR4, R2 ;  /* 0x0000000411117c24 */ /* 0x002fc6000f8e0202 */
[----:B---3--:R-:W-:-:S04]  /*00b0*/  ISETP.GE.AND P0, PT, R0, R15, PT ;  /* 0x0000000f0000720c */ /* 0x008fc80003f06270 */
[----:B--2---:R-:W-:-:S13]  /*00c0*/  ISETP.GE.OR P0, PT, R17, UR6, P0 ;  /* 0x0000000611007c0c */ /* 0x004fda0008706670 */
[----:B------:R-:W-:Y:S05]  /*00d0*/  @P0 EXIT ;  /* 0x000000000000094d */ /* 0x000fea0003800000 */
[----:B------:R-:W0:Y:S01]  /*00e0*/  LDCU UR7, c[0x0][0x39c] ;  /* 0x00007380ff0777ac */ /* 0x000e220008000800 */
[----:B------:R-:W-:Y:S01]  /*00f0*/  HFMA2 R5, -RZ, RZ, 0, 0 ;  /* 0x00000000ff057431 */ /* 0x000fe200000001ff */
[----:B------:R-:W1:Y:S01]  /*0100*/  LDCU.64 UR8, c[0x0][0x358] ;  /* 0x00006b00ff0877ac */ /* 0x000e620008000a00 */
[----:B0-----:R-:W-:-:S09]  /*0110*/  UISETP.GE.AND UP0, UPT, UR7, 0x1, UPT ;  /* 0x000000010700788c */ /* 0x001fd2000bf06270 */
[----:B-1----:R-:W-:Y:S05]  /*0120*/  BRA.U !UP0, `(.L_x_3) ;  /* 0x00000009085c7547 */ /* 0x002fea000b800000 */
[----:B------:R-:W-:Y:S02]  /*0130*/  UISETP.GE.U32.AND UP1, UPT, UR7, 0x8, UPT ;  /* 0x000000080700788c */ /* 0x000fe4000bf26070 */
[----:B------:R-:W-:Y:S01]  /*0140*/  IMAD R14, R17, UR7, RZ ;  /* 0x00000007110e7c24 */ /* 0x000fe2000f8e02ff */
[----:B------:R-:W-:Y:S01]  /*0150*/  ULOP3.LUT UR5, UR7, 0x7, URZ, 0xc0, !UPT ;  /* 0x0000000707057892 */ /* 0x000fe2000f8ec0ff */
[----:B------:R-:W-:Y:S01]  /*0160*/  MOV R18, RZ ;  /* 0x000000ff00127202 */ /* 0x000fe20000000f00 */
[----:B------:R-:W-:Y:S02]  /*0170*/  UMOV UR4, URZ ;  /* 0x000000ff00047c82 */ /* 0x000fe40008000000 */
[----:B------:R-:W-:Y:S02]  /*0180*/  UISETP.NE.AND UP0, UPT, UR5, URZ, UPT ;  /* 0x000000ff0500728c */ /* 0x000fe4000bf05270 */
[----:B------:R-:W-:Y:S09]  /*0190*/  BRA.U !UP1, `(.L_x_4) ;  /* 0x0000000109fc7547 */ /* 0x000ff2000b800000 */
[----:B------:R-:W0:Y:S01]  /*01a0*/  LDC.64 R2, c[0x0][0x380] ;  /* 0x0000e000ff027b82 */ /* 0x000e220000000a00 */
[----:B------:R-:W-:Y:S01]  /*01b0*/  ULOP3.LUT UR4, UR7, 0x7ffffff8, URZ, 0xc0, !UPT ;  /* 0x7ffffff807047892 */ /* 0x000fe2000f8ec0ff */
[----:B------:R-:W-:Y:S02]  /*01c0*/  MOV R18, RZ ;  /* 0x000000ff00127202 */ /* 0x000fe40000000f00 */
[----:B------:R-:W-:Y:S01]  /*01d0*/  MOV R16, R0 ;  /* 0x0000000000107202 */ /* 0x000fe20000000f00 */
[----:B------:R-:W-:Y:S01]  /*01e0*/  UIADD3 UR6, UPT, UPT, -UR4, URZ, URZ ;  /* 0x000000ff04067290 */ /* 0x000fe2000fffe1ff */
[----:B0-----:R-:W-:-:S03]  /*01f0*/  IMAD.WIDE.U32 R2, R14, 0x4, R2 ;  /* 0x000000040e027825 */ /* 0x001fc600078e0002 */
[----:B------:R-:W-:-:S04]  /*0200*/  IADD3 R2, P0, PT, R2, 0x10, RZ ;  /* 0x0000001002027810 */ /* 0x000fc80007f1e0ff */
[----:B------:R-:W-:-:S09]  /*0210*/  IADD3.X R3, PT, PT, RZ, R3, RZ, P0, !PT ;  /* 0x00000003ff037210 */ /* 0x000fd200007fe4ff */
.L_x_5:
[----:B0-----:R-:W0:Y:S01]  /*0220*/  LDC.64 R8, c[0x0][0x388] ;  /* 0x0000e200ff087b82 */ /* 0x001e220000000a00 */
[----:B------:R-:W2:Y:S04]  /*0230*/  LDG.E.CONSTANT R20, desc[UR8][R2.64+-0x10] ;  /* 0xfffff00802147981 */ /* 0x000ea8000c1e9900 */
[----:B------:R-:W3:Y:S04]  /*0240*/  LDG.E.CONSTANT R26, desc[UR8][R2.64+-0xc] ;  /* 0xfffff408021a7981 */ /* 0x000ee8000c1e9900 */
[----:B------:R-:W4:Y:S04]  /*0250*/  LDG.E.CONSTANT R24, desc[UR8][R2.64+-0x8] ;  /* 0xfffff80802187981 */ /* 0x000f28000c1e9900 */
[----:B------:R-:W5:Y:S04]  /*0260*/  LDG.E.CONSTANT R22, desc[UR8][R2.64+-0x4] ;  /* 0xfffffc0802167981 */ /* 0x000f68000c1e9900 */
[----:B------:R-:W5:Y:S04]  /*0270*/  LDG.E.CONSTANT R27, desc[UR8][R2.64] ;  /* 0x00000008021b7981 */ /* 0x000f68000c1e9900 */
[----:B------:R-:W5:Y:S01]  /*0280*/  LDG.E.CONSTANT R29, desc[UR8][R2.64+0x4] ;  /* 0x00000408021d7981 */ /* 0x000f62000c1e9900 */
[----:B0-----:R-:W-:-:S05]  /*0290*/  IMAD.WIDE R8, R16, 0x4, R8 ;  /* 0x0000000410087825 */ /* 0x001fca00078e0208 */
[----:B------:R0:W2:Y:S01]  /*02a0*/  LDG.E.CONSTANT R19, desc[UR8][R8.64] ;  /* 0x0000000808137981 */ /* 0x0000a2000c1e9900 */
[----:B------:R-:W-:-:S05]  /*02b0*/  IMAD.WIDE R10, R15, 0x4, R8 ;  /* 0x000000040f0a7825 */ /* 0x000fca00078e0208 */
[----:B-1----:R1:W3:Y:S01]  /*02c0*/  LDG.E.CONSTANT R21, desc[UR8][R10.64] ;  /* 0x000000080a157981 */ /* 0x0022e2000c1e9900 */
[----:B------:R-:W-:-:S05]  /*02d0*/  IMAD.WIDE R12, R15, 0x4, R10 ;  /* 0x000000040f0c7825 */ /* 0x000fca00078e020a */
[----:B------:R1:W4:Y:S01]  /*02e0*/  LDG.E.CONSTANT R25, desc[UR8][R12.64] ;  /* 0x000000080c197981 */ /* 0x000322000c1e9900 */
[----:B------:R-:W-:-:S05]  /*02f0*/  IMAD.WIDE R4, R15, 0x4, R12 ;  /* 0x000000040f047825 */ /* 0x000fca00078e020c */
[----:B------:R-:W5:Y:S01]  /*0300*/  LDG.E.CONSTANT R23, desc[UR8][R4.64] ;  /* 0x0000000804177981 */ /* 0x000f62000c1e9900 */
[----:B------:R-:W-:-:S05]  /*0310*/  IMAD.WIDE R6, R15, 0x4, R4 ;  /* 0x000000040f067825 */ /* 0x000fca00078e0204 */
[----:B------:R-:W5:Y:S01]  /*0320*/  LDG.E.CONSTANT R28, desc[UR8][R6.64] ;  /* 0x00000008061c7981 */ /* 0x000f62000c1e9900 */
[----:B0-----:R-:W-:-:S03]  /*0330*/  IMAD.WIDE R8, R15, 0x4, R6 ;  /* 0x000000040f087825 */ /* 0x001fc600078e0206 */
[----:B------:R-:W5:Y:S04]  /*0340*/  LDG.E.CONSTANT R5, desc[UR8][R2.64+0x8] ;  /* 0x0000080802057981 */ /* 0x000f68000c1e9900 */
[----:B------:R-:W5:Y:S01]  /*0350*/  LDG.E.CONSTANT R4, desc[UR8][R8.64] ;  /* 0x0000000808047981 */ /* 0x000f62000c1e9900 */
[----:B-1----:R-:W-:-:S03]  /*0360*/  IMAD.WIDE R10, R15, 0x4, R8 ;  /* 0x000000040f0a7825 */ /* 0x002fc600078e0208 */
[----:B------:R0:W5:Y:S04]  /*0370*/  LDG.E.CONSTANT R7, desc[UR8][R2.64+0xc] ;  /* 0x00000c0802077981 */ /* 0x000168000c1e9900 */
[----:B------:R1:W5:Y:S01]  /*0380*/  LDG.E.CONSTANT R6, desc[UR8][R10.64] ;  /* 0x000000080a067981 */ /* 0x000362000c1e9900 */
[----:B------:R-:W-:-:S06]  /*0390*/  IMAD.WIDE R12, R15, 0x4, R10 ;  /* 0x000000040f0c7825 */ /* 0x000fcc00078e020a */
[----:B------:R-:W5:Y:S01]  /*03a0*/  LDG.E.CONSTANT R12, desc[UR8][R12.64] ;  /* 0x000000080c0c7981 */ /* 0x000f62000c1e9900 */
[----:B------:R-:W-:Y:S01]  /*03b0*/  I2FP.F32.S32 R18, R18 ;  /* 0x0000001200127245 */ /* 0x000fe20000201400 */
[----:B------:R-:W-:-:S04]  /*03c0*/  UIADD3 UR6, UPT, UPT, UR6, 0x8, URZ ;  /* 0x0000000806067890 */ /* 0x000fc8000fffe0ff */
[----:B------:R-:W-:Y:S01]  /*03d0*/  UISETP.NE.AND UP1, UPT, UR6, URZ, UPT ;  /* 0x000000ff0600728c */ /* 0x000fe2000bf25270 */
[----:B0-----:R-:W-:Y:S02]  /*03e0*/  IADD3 R2, P0, PT, R2, 0x20, RZ ;  /* 0x0000002002027810 */ /* 0x001fe40007f1e0ff */
[----:B------:R-:W-:Y:S02]  /*03f0*/  LEA R16, R15, R16, 0x3 ;  /* 0x000000100f107211 */ /* 0x000fe400078e18ff */
[----:B------:R-:W-:Y:S01]  /*0400*/  IADD3.X R3, PT, PT, RZ, R3, RZ, P0, !PT ;  /* 0x00000003ff037210 */ /* 0x000fe200007fe4ff */
[----:B--2---:R-:W-:-:S06]  /*0410*/  FFMA R18, R20, R19, R18 ;  /* 0x0000001314127223 */ /* 0x004fcc0000000012 */
[----:B------:R-:W0:Y:S02]  /*0420*/  F2I.TRUNC.NTZ R18, R18 ;  /* 0x0000001200127305 */ /* 0x000e24000020f100 */
[----:B0-----:R-:W-:-:S05]  /*0430*/  I2FP.F32.S32 R19, R18 ;  /* 0x0000001200137245 */ /* 0x001fca0000201400 */
[----:B---3--:R-:W-:-:S06]  /*0440*/  FFMA R19, R26, R21, R19 ;  /* 0x000000151a137223 */ /* 0x008fcc0000000013 */
[----:B------:R-:W0:Y:S02]  /*0450*/  F2I.TRUNC.NTZ R19, R19 ;  /* 0x0000001300137305 */ /* 0x000e24000020f100 */
[----:B0-----:R-:W-:-:S05]  /*0460*/  I2FP.F32.S32 R9, R19 ;  /* 0x0000001300097245 */ /* 0x001fca0000201400 */
[----:B----4-:R-:W-:-:S06]  /*0470*/  FFMA R9, R24, R25, R9 ;  /* 0x0000001918097223 */ /* 0x010fcc0000000009 */
[----:B------:R-:W1:Y:S02]  /*0480*/  F2I.TRUNC.NTZ R9, R9 ;  /* 0x0000000900097305 */ /* 0x000e64000020f100 */
[----:B-1----:R-:W-:-:S05]  /*0490*/  I2FP.F32.S32 R11, R9 ;  /* 0x00000009000b7245 */ /* 0x002fca0000201400 */
[----:B-----5:R-:W-:-:S06]  /*04a0*/  FFMA R11, R22, R23, R11 ;  /* 0x00000017160b7223 */ /* 0x020fcc000000000b */
[----:B------:R-:W0:Y:S02]  /*04b0*/  F2I.TRUNC.NTZ R11, R11 ;  /* 0x0000000b000b7305 */ /* 0x000e24000020f100 */
[----:B0-----:R-:W-:-:S05]  /*04c0*/  I2FP.F32.S32 R8, R11 ;  /* 0x0000000b00087245 */ /* 0x001fca0000201400 */
[----:B------:R-:W-:-:S06]  /*04d0*/  FFMA R8, R27, R28, R8 ;  /* 0x0000001c1b087223 */ /* 0x000fcc0000000008 */
        /* <DEDUP_REMOVED lines=8> */
[----:B------:R-:W-:-:S04]  /*0560*/  FFMA R6, R7, R12, R6 ;  /* 0x0000000c07067223 */ /* 0x000fc80000000006 */
[----:B------:R0:W1:Y:S01]  /*0570*/  F2I.TRUNC.NTZ R18, R6 ;  /* 0x0000000600127305 */ /* 0x000062000020f100 */
[----:B------:R-:W-:Y:S05]  /*0580*/  BRA.U UP1, `(.L_x_5) ;  /* 0xfffffffd01247547 */ /* 0x000fea000b83ffff */
.L_x_4:
[----:B------:R-:W-:Y:S05]  /*0590*/  BRA.U !UP0, `(.L_x_6) ;  /* 0x00000005083c7547 */ /* 0x000fea000b800000 */
[----:B------:R-:W-:Y:S02]  /*05a0*/  UISETP.GE.U32.AND UP0, UPT, UR5, 0x4, UPT ;  /* 0x000000040500788c */ /* 0x000fe4000bf06070 */
[----:B------:R-:W-:-:S04]  /*05b0*/  ULOP3.LUT UR6, UR7, 0x3, URZ, 0xc0, !UPT ;  /* 0x0000000307067892 */ /* 0x000fc8000f8ec0ff */
[----:B------:R-:W-:-:S03]  /*05c0*/  UISETP.NE.AND UP1, UPT, UR6, URZ, UPT ;  /* 0x000000ff0600728c */ /* 0x000fc6000bf25270 */
[----:B------:R-:W-:Y:S08]  /*05d0*/  BRA.U !UP0, `(.L_x_7) ;  /* 0x00000001088c7547 */ /* 0x000ff0000b800000 */
[----:B------:R-:W2:Y:S01]  /*05e0*/  LDC.64 R4, c[0x0][0x380] ;  /* 0x0000e000ff047b82 */ /* 0x000ea20000000a00 */
[----:B------:R-:W-:Y:S01]  /*05f0*/  IADD3 R3, PT, PT, R14, UR4, RZ ;  /* 0x000000040e037c10 */ /* 0x000fe2000fffe0ff */
[----:B------:R-:W-:Y:S01]  /*0600*/  IMAD R9, R15, UR4, R0 ;  /* 0x000000040f097c24 */ /* 0x000fe2000f8e0200 */
[----:B------:R-:W3:Y:S05]  /*0610*/  LDCU.64 UR10, c[0x0][0x380] ;  /* 0x00007000ff0a77ac */ /* 0x000eea0008000a00 */
[----:B0-----:R-:W0:Y:S01]  /*0620*/  LDC.64 R6, c[0x0][0x388] ;  /* 0x0000e200ff067b82 */ /* 0x001e220000000a00 */
[----:B--2---:R-:W-:-:S05]  /*0630*/  IMAD.WIDE.U32 R4, R3, 0x4, R4 ;  /* 0x0000000403047825 */ /* 0x004fca00078e0004 */
[----:B------:R2:W4:Y:S01]  /*0640*/  LDG.E.CONSTANT R12, desc[UR8][R4.64] ;  /* 0x00000008040c7981 */ /* 0x000522000c1e9900 */
[----:B0-----:R-:W-:-:S05]  /*0650*/  IMAD.WIDE R6, R9, 0x4, R6 ;  /* 0x0000000409067825 */ /* 0x001fca00078e0206 */
[----:B------:R1:W4:Y:S01]  /*0660*/  LDG.E.CONSTANT R13, desc[UR8][R6.64] ;  /* 0x00000008060d7981 */ /* 0x000322000c1e9900 */
[----:B------:R-:W-:-:S04]  /*0670*/  IADD3 R3, P0, PT, R14, UR4, RZ ;  /* 0x000000040e037c10 */ /* 0x000fc8000ff1e0ff */
[----:B------:R-:W-:Y:S02]  /*0680*/  IADD3.X R8, PT, PT, RZ, RZ, RZ, P0, !PT ;  /* 0x000000ffff087210 */ /* 0x000fe400007fe4ff */
[----:B---3--:R-:W-:-:S04]  /*0690*/  LEA R2, P0, R3, UR10, 0x2 ;  /* 0x0000000a03027c11 */ /* 0x008fc8000f8010ff */
[----:B------:R-:W-:Y:S01]  /*06a0*/  LEA.HI.X R3, R3, UR11, R8, 0x2, P0 ;  /* 0x0000000b03037c11 */ /* 0x000fe200080f1408 */
[----:B------:R-:W-:-:S04]  /*06b0*/  IMAD.WIDE R8, R15, 0x4, R6 ;  /* 0x000000040f087825 */ /* 0x000fc800078e0206 */
[----:B------:R-:W3:Y:S04]  /*06c0*/  LDG.E.CONSTANT R16, desc[UR8][R2.64+0x4] ;  /* 0x0000040802107981 */ /* 0x000ee8000c1e9900 */
[----:B------:R0:W3:Y:S01]  /*06d0*/  LDG.E.CONSTANT R19, desc[UR8][R8.64] ;  /* 0x0000000808137981 */ /* 0x0000e2000c1e9900 */
[----:B------:R-:W-:-:S03]  /*06e0*/  IMAD.WIDE R10, R15, 0x4, R8 ;  /* 0x000000040f0a7825 */ /* 0x000fc600078e0208 */
[----:B------:R-:W5:Y:S04]  /*06f0*/  LDG.E.CONSTANT R20, desc[UR8][R2.64+0x8] ;  /* 0x0000080802147981 */ /* 0x000f68000c1e9900 */
[----:B------:R-:W5:Y:S01]  /*0700*/  LDG.E.CONSTANT R21, desc[UR8][R10.64] ;  /* 0x000000080a157981 */ /* 0x000f62000c1e9900 */
[----:B--2---:R-:W-:-:S03]  /*0710*/  IMAD.WIDE R4, R15, 0x4, R10 ;  /* 0x000000040f047825 */ /* 0x004fc600078e020a */
[----:B------:R2:W2:Y:S04]  /*0720*/  LDG.E.CONSTANT R6, desc[UR8][R2.64+0xc] ;  /* 0x00000c0802067981 */ /* 0x0004a8000c1e9900 */
[----:B------:R-:W2:Y:S01]  /*0730*/  LDG.E.CONSTANT R5, desc[UR8][R4.64] ;  /* 0x0000000804057981 */ /* 0x000ea2000c1e9900 */
[----:B-1----:R-:W-:Y:S01]  /*0740*/  I2FP.F32.S32 R7, R18 ;  /* 0x0000001200077245 */ /* 0x002fe20000201400 */
[----:B------:R-:W-:-:S04]  /*0750*/  UIADD3 UR4, UPT, UPT, UR4, 0x4, URZ ;  /* 0x0000000404047890 */ /* 0x000fc8000fffe0ff */
[----:B----4-:R-:W-:-:S06]  /*0760*/  FFMA R7, R12, R13, R7 ;  /* 0x0000000d0c077223 */ /* 0x010fcc0000000007 */
[----:B------:R-:W0:Y:S02]  /*0770*/  F2I.TRUNC.NTZ R7, R7 ;  /* 0x0000000700077305 */ /* 0x000e24000020f100 */
[----:B0-----:R-:W-:-:S05]  /*0780*/  I2FP.F32.S32 R9, R7 ;  /* 0x0000000700097245 */ /* 0x001fca0000201400 */
[----:B---3--:R-:W-:-:S06]  /*0790*/  FFMA R9, R16, R19, R9 ;  /* 0x0000001310097223 */ /* 0x008fcc0000000009 */
[----:B------:R-:W0:Y:S02]  /*07a0*/  F2I.TRUNC.NTZ R9, R9 ;  /* 0x0000000900097305 */ /* 0x000e24000020f100 */
[----:B0-----:R-:W-:-:S05]  /*07b0*/  I2FP.F32.S32 R13, R9 ;  /* 0x00000009000d7245 */ /* 0x001fca0000201400 */
[----:B-----5:R-:W-:-:S06]  /*07c0*/  FFMA R13, R20, R21, R13 ;  /* 0x00000015140d7223 */ /* 0x020fcc000000000d */
[----:B------:R-:W2:Y:S02]  /*07d0*/  F2I.TRUNC.NTZ R13, R13 ;  /* 0x0000000d000d7305 */ /* 0x000ea4000020f100 */
[----:B--2---:R-:W-:-:S05]  /*07e0*/  I2FP.F32.S32 R3, R13 ;  /* 0x0000000d00037245 */ /* 0x004fca0000201400 */
[----:B------:R-:W-:-:S04]  /*07f0*/  FFMA R3, R6, R5, R3 ;  /* 0x0000000506037223 */ /* 0x000fc80000000003 */
[----:B------:R2:W3:Y:S03]  /*0800*/  F2I.TRUNC.NTZ R18, R3 ;  /* 0x0000000300127305 */ /* 0x0004e6000020f100 */
.L_x_7:
[----:B------:R-:W-:Y:S05]  /*0810*/  BRA.U !UP1, `(.L_x_6) ;  /* 0x00000001099c7547 */ /* 0x000fea000b800000 */
[----:B------:R-:W-:Y:S02]  /*0820*/  UISETP.NE.AND UP0, UPT, UR6, 0x1, UPT ;  /* 0x000000010600788c */ /* 0x000fe4000bf05270 */
[----:B------:R-:W-:-:S04]  /*0830*/  ULOP3.LUT UR5, UR7, 0x1, URZ, 0xc0, !UPT ;  /* 0x0000000107057892 */ /* 0x000fc8000f8ec0ff */
[----:B------:R-:W-:-:S03]  /*0840*/  UISETP.NE.U32.AND UP1, UPT, UR5, 0x1, UPT ;  /* 0x000000010500788c */ /* 0x000fc6000bf25070 */
[----:B------:R-:W-:Y:S08]  /*0850*/  BRA.U !UP0, `(.L_x_8) ;  /* 0x00000001085c7547 */ /* 0x000ff0000b800000 */
[----:B--2---:R-:W2:Y:S01]  /*0860*/  LDC.64 R2, c[0x0][0x380] ;  /* 0x0000e000ff027b82 */ /* 0x004ea20000000a00 */
[----:B------:R-:W-:Y:S01]  /*0870*/  IADD3 R7, PT, PT, R14, UR4, RZ ;  /* 0x000000040e077c10 */ /* 0x000fe2000fffe0ff */
[----:B------:R-:W-:Y:S01]  /*0880*/  IMAD R9, R15, UR4, R0 ;  /* 0x000000040f097c24 */ /* 0x000fe2000f8e0200 */
[----:B------:R-:W0:Y:S05]  /*0890*/  LDCU.64 UR10, c[0x0][0x380] ;  /* 0x00007000ff0a77ac */ /* 0x000e2a0008000a00 */
[----:B------:R-:W4:Y:S01]  /*08a0*/  LDC.64 R4, c[0x0][0x388] ;  /* 0x0000e200ff047b82 */ /* 0x000f220000000a00 */
[----:B--2---:R-:W-:-:S06]  /*08b0*/  IMAD.WIDE.U32 R2, R7, 0x4, R2 ;  /* 0x0000000407027825 */ /* 0x004fcc00078e0002 */
[----:B------:R-:W2:Y:S01]  /*08c0*/  LDG.E.CONSTANT R2, desc[UR8][R2.64] ;  /* 0x0000000802027981 */ /* 0x000ea2000c1e9900 */
[----:B----4-:R-:W-:-:S05]  /*08d0*/  IMAD.WIDE R4, R9, 0x4, R4 ;  /* 0x0000000409047825 */ /* 0x010fca00078e0204 */
[----:B------:R-:W2:Y:S01]  /*08e0*/  LDG.E.CONSTANT R11, desc[UR8][R4.64] ;  /* 0x00000008040b7981 */ /* 0x000ea2000c1e9900 */
[----:B------:R-:W-:-:S04]  /*08f0*/  IADD3 R7, P0, PT, R14, UR4, RZ ;  /* 0x000000040e077c10 */ /* 0x000fc8000ff1e0ff */
[----:B------:R-:W-:Y:S02]  /*0900*/  IADD3.X R8, PT, PT, RZ, RZ, RZ, P0, !PT ;  /* 0x000000ffff087210 */ /* 0x000fe400007fe4ff */
[----:B0-----:R-:W-:-:S04]  /*0910*/  LEA R6, P0, R7, UR10, 0x2 ;  /* 0x0000000a07067c11 */ /* 0x001fc8000f8010ff */
[----:B------:R-:W-:Y:S01]  /*0920*/  LEA.HI.X R7, R7, UR11, R8, 0x2, P0 ;  /* 0x0000000b07077c11 */ /* 0x000fe200080f1408 */
[----:B------:R-:W-:-:S04]  /*0930*/  IMAD.WIDE R8, R15, 0x4, R4 ;  /* 0x000000040f087825 */ /* 0x000fc800078e0204 */
[----:B------:R-:W4:Y:S04]  /*0940*/  LDG.E.CONSTANT R6, desc[UR8][R6.64+0x4] ;  /* 0x0000040806067981 */ /* 0x000f28000c1e9900 */
[----:B------:R-:W4:Y:S01]  /*0950*/  LDG.E.CONSTANT R9, desc[UR8][R8.64] ;  /* 0x0000000808097981 */ /* 0x000f22000c1e9900 */
[----:B-1-3--:R-:W-:Y:S01]  /*0960*/  I2FP.F32.S32 R13, R18 ;  /* 0x00000012000d7245 */ /* 0x00afe20000201400 */
[----:B------:R-:W-:-:S04]  /*0970*/  UIADD3 UR4, UPT, UPT, UR4, 0x2, URZ ;  /* 0x0000000204047890 */ /* 0x000fc8000fffe0ff */
[----:B--2---:R-:W-:-:S06]  /*0980*/  FFMA R11, R2, R11, R13 ;  /* 0x0000000b020b7223 */ /* 0x004fcc000000000d */
[----:B------:R-:W0:Y:S02]  /*0990*/  F2I.TRUNC.NTZ R11, R11 ;  /* 0x0000000b000b7305 */ /* 0x000e24000020f100 */
[----:B0-----:R-:W-:-:S05]  /*09a0*/  I2FP.F32.S32 R3, R11 ;  /* 0x0000000b00037245 */ /* 0x001fca0000201400 */
[----:B----4-:R-:W-:-:S04]  /*09b0*/  FFMA R3, R6, R9, R3 ;  /* 0x0000000906037223 */ /* 0x010fc80000000003 */
[----:B------:R4:W0:Y:S03]  /*09c0*/  F2I.TRUNC.NTZ R18, R3 ;  /* 0x0000000300127305 */ /* 0x000826000020f100 */
.L_x_8:
[----:B------:R-:W-:Y:S05]  /*09d0*/  BRA.U UP1, `(.L_x_6) ;  /* 0x00000001012c7547 */ /* 0x000fea000b800000 */
[----:B--2-4-:R-:W2:Y:S01]  /*09e0*/  LDC.64 R2, c[0x0][0x380] ;  /* 0x0000e000ff027b82 */ /* 0x014ea20000000a00 */
[----:B------:R-:W-:Y:S01]  /*09f0*/  IADD3 R7, PT, PT, R14, UR4, RZ ;  /* 0x000000040e077c10 */ /* 0x000fe2000fffe0ff */
[----:B------:R-:W-:-:S06]  /*0a00*/  IMAD R15, R15, UR4, R0 ;  /* 0x000000040f0f7c24 */ /* 0x000fcc000f8e0200 */
[----:B------:R-:W4:Y:S01]  /*0a10*/  LDC.64 R4, c[0x0][0x388] ;  /* 0x0000e200ff047b82 */ /* 0x000f220000000a00 */
[----:B--2---:R-:W-:-:S06]  /*0a20*/  IMAD.WIDE.U32 R2, R7, 0x4, R2 ;  /* 0x0000000407027825 */ /* 0x004fcc00078e0002 */
[----:B------:R-:W2:Y:S01]  /*0a30*/  LDG.E.CONSTANT R2, desc[UR8][R2.64] ;  /* 0x0000000802027981 */ /* 0x000ea2000c1e9900 */
[----:B----4-:R-:W-:-:S06]  /*0a40*/  IMAD.WIDE R4, R15, 0x4, R4 ;  /* 0x000000040f047825 */ /* 0x010fcc00078e0204 */
[----:B------:R-:W2:Y:S01]  /*0a50*/  LDG.E.CONSTANT R5, desc[UR8][R4.64] ;  /* 0x0000000804057981 */ /* 0x000ea2000c1e9900 */
[----:B01-3--:R-:W-:-:S05]  /*0a60*/  I2FP.F32.S32 R7, R18 ;  /* 0x0000001200077245 */ /* 0x00bfca0000201400 */
[----:B--2---:R-:W-:-:S06]  /*0a70*/  FFMA R18, R2, R5, R7 ;  /* 0x0000000502127223 */ /* 0x004fcc0000000007 */
[----:B------:R-:W0:Y:S02]  /*0a80*/  F2I.TRUNC.NTZ R18, R18 ;  /* 0x0000001200127305 */ /* 0x000e24000020f100 */
.L_x_6:
[----:B01-3--:R-:W-:-:S07]  /*0a90*/  I2FP.F32.S32 R5, R18 ;  /* 0x0000001200057245 */ /* 0x00bfce0000201400 */
.L_x_3:
[----:B--2-4-:R-:W0:Y:S01]  /*0aa0*/  LDC.64 R2, c[0x0][0x390] ;  /* 0x0000e400ff027b82 */ /* 0x014e220000000a00 */
[----:B------:R-:W-:-:S04]  /*0ab0*/  IMAD R17, R17, UR7, R0 ;  /* 0x0000000711117c24 */ /* 0x000fc8000f8e0200 */
[----:B0-----:R-:W-:-:S05]  /*0ac0*/  IMAD.WIDE R2, R17, 0x4, R2 ;  /* 0x0000000411027825 */ /* 0x001fca00078e0202 */
[----:B------:R-:W-:Y:S01]  /*0ad0*/  STG.E desc[UR8][R2.64], R5 ;  /* 0x0000000502007986 */ /* 0x000fe2000c101908 */
[----:B------:R-:W-:Y:S05]  /*0ae0*/  EXIT ;  /* 0x000000000000794d */ /* 0x000fea0003800000 */
.L_x_9:
        /* <DEDUP_REMOVED lines=9> */
.L_x_11:


//--------------------- .nv.shared._Z16tiled_matrixmultPKfS0_Pfiii --------------------------
	.section	.nv.shared._Z16tiled_matrixmultPKfS0_Pfiii,"aw",@nobits
	.sectionflags	@""
	.align	4
.nv.shared._Z16tiled_matrixmultPKfS0_Pfiii:
	.zero		9216


//--------------------- .nv.shared.reserved.0     --------------------------
	.section	.nv.shared.reserved.0,"aw",@nobits
	.weak		__nv_reservedSMEM_offset_0_alias
	.size		__nv_reservedSMEM_offset_0_alias, 0, 64
	.other		__nv_reservedSMEM_offset_0_alias,@"STO_CUDA_RESERVED_SHARED STV_DEFAULT"
__nv_reservedSMEM_offset_0_alias:
	.zero		0
	.zero		64


//--------------------- .nv.constant0._Z16tiled_matrixmultPKfS0_Pfiii --------------------------
	.section	.nv.constant0._Z16tiled_matrixmultPKfS0_Pfiii,"a",@progbits
	.sectionflags	@""
	.align	4
.nv.constant0._Z16tiled_matrixmultPKfS0_Pfiii:
	.zero		932


//--------------------- .nv.constant0._Z16basic_matrixmultPKfS0_Pfiii --------------------------
	.section	.nv.constant0._Z16basic_matrixmultPKfS0_Pfiii,"a",@progbits
	.sectionflags	@""
	.align	4
.nv.constant0._Z16basic_matrixmultPKfS0_Pfiii:
	.zero		932


//--------------------- SYMBOLS --------------------------

	.type		.nv.reservedSmem.offset0,@object
	.size		.nv.reservedSmem.offset0,0x4
	.type		.nv.reservedSmem.cap,@object
	.size		.nv.reservedSmem.cap,0x4
